//
// Generated by NVIDIA NVVM Compiler
//
// Compiler Build ID: CL-36424714
// Cuda compilation tools, release 13.0, V13.0.88
// Based on NVVM 20.0.0
//

.version 9.0
.target sm_100
.address_size 64

	// .globl	_Z11conv2dNaivePfPKfS1_S1_iiiiiiiiii

.visible .entry _Z11conv2dNaivePfPKfS1_S1_iiiiiiiiii(
	.param .u64 .ptr .align 1 _Z11conv2dNaivePfPKfS1_S1_iiiiiiiiii_param_0,
	.param .u64 .ptr .align 1 _Z11conv2dNaivePfPKfS1_S1_iiiiiiiiii_param_1,
	.param .u64 .ptr .align 1 _Z11conv2dNaivePfPKfS1_S1_iiiiiiiiii_param_2,
	.param .u64 .ptr .align 1 _Z11conv2dNaivePfPKfS1_S1_iiiiiiiiii_param_3,
	.param .u32 _Z11conv2dNaivePfPKfS1_S1_iiiiiiiiii_param_4,
	.param .u32 _Z11conv2dNaivePfPKfS1_S1_iiiiiiiiii_param_5,
	.param .u32 _Z11conv2dNaivePfPKfS1_S1_iiiiiiiiii_param_6,
	.param .u32 _Z11conv2dNaivePfPKfS1_S1_iiiiiiiiii_param_7,
	.param .u32 _Z11conv2dNaivePfPKfS1_S1_iiiiiiiiii_param_8,
	.param .u32 _Z11conv2dNaivePfPKfS1_S1_iiiiiiiiii_param_9,
	.param .u32 _Z11conv2dNaivePfPKfS1_S1_iiiiiiiiii_param_10,
	.param .u32 _Z11conv2dNaivePfPKfS1_S1_iiiiiiiiii_param_11,
	.param .u32 _Z11conv2dNaivePfPKfS1_S1_iiiiiiiiii_param_12,
	.param .u32 _Z11conv2dNaivePfPKfS1_S1_iiiiiiiiii_param_13
)
{
	.reg .pred 	%p<102>;
	.reg .b32 	%r<83>;
	.reg .b32 	%f<107>;
	.reg .b64 	%rd<30>;

	ld.param.u64 	%rd11, [_Z11conv2dNaivePfPKfS1_S1_iiiiiiiiii_param_1];
	ld.param.u64 	%rd12, [_Z11conv2dNaivePfPKfS1_S1_iiiiiiiiii_param_2];
	ld.param.u64 	%rd10, [_Z11conv2dNaivePfPKfS1_S1_iiiiiiiiii_param_3];
	ld.param.u32 	%r39, [_Z11conv2dNaivePfPKfS1_S1_iiiiiiiiii_param_4];
	ld.param.u32 	%r30, [_Z11conv2dNaivePfPKfS1_S1_iiiiiiiiii_param_5];
	ld.param.u32 	%r31, [_Z11conv2dNaivePfPKfS1_S1_iiiiiiiiii_param_6];
	ld.param.u32 	%r32, [_Z11conv2dNaivePfPKfS1_S1_iiiiiiiiii_param_7];
	ld.param.u32 	%r33, [_Z11conv2dNaivePfPKfS1_S1_iiiiiiiiii_param_8];
	ld.param.u32 	%r34, [_Z11conv2dNaivePfPKfS1_S1_iiiiiiiiii_param_9];
	ld.param.u32 	%r35, [_Z11conv2dNaivePfPKfS1_S1_iiiiiiiiii_param_10];
	ld.param.u32 	%r36, [_Z11conv2dNaivePfPKfS1_S1_iiiiiiiiii_param_11];
	ld.param.u32 	%r37, [_Z11conv2dNaivePfPKfS1_S1_iiiiiiiiii_param_12];
	ld.param.u32 	%r38, [_Z11conv2dNaivePfPKfS1_S1_iiiiiiiiii_param_13];
	cvta.to.global.u64 	%rd1, %rd12;
	cvta.to.global.u64 	%rd2, %rd11;
	mov.u32 	%r1, %ctaid.z;
	mov.u32 	%r2, %ctaid.y;
	mov.u32 	%r40, %ctaid.x;
	mov.u32 	%r41, %ntid.y;
	mov.u32 	%r42, %tid.y;
	mad.lo.s32 	%r3, %r40, %r41, %r42;
	mov.u32 	%r4, %tid.x;
	setp.ge.s32 	%p2, %r1, %r39;
	setp.ge.s32 	%p3, %r2, %r33;
	or.pred  	%p4, %p2, %p3;
	setp.ge.s32 	%p5, %r3, %r34;
	or.pred  	%p6, %p4, %p5;
	setp.ge.s32 	%p7, %r4, %r35;
	or.pred  	%p8, %p6, %p7;
	mov.f32 	%f84, 0f00000000;
	@%p8 bra 	$L__BB0_50;
	setp.lt.s32 	%p9, %r30, 1;
	@%p9 bra 	$L__BB0_47;
	setp.lt.s32 	%p10, %r36, 1;
	mul.lo.s32 	%r43, %r37, %r3;
	sub.s32 	%r5, %r43, %r38;
	mul.lo.s32 	%r44, %r37, %r4;
	sub.s32 	%r6, %r44, %r38;
	@%p10 bra 	$L__BB0_47;
	and.b32  	%r7, %r36, 7;
	and.b32  	%r8, %r36, 3;
	and.b32  	%r9, %r36, 2147483640;
	and.b32  	%r10, %r36, 1;
	mov.f32 	%f84, 0f00000000;
	mov.b32 	%r77, 0;
$L__BB0_4:
	mad.lo.s32 	%r47, %r30, %r1, %r77;
	mul.lo.s32 	%r12, %r47, %r31;
	mad.lo.s32 	%r48, %r30, %r2, %r77;
	mul.lo.s32 	%r13, %r48, %r36;
	mov.b32 	%r78, 0;
$L__BB0_5:
	setp.lt.u32 	%p11, %r36, 8;
	add.s32 	%r50, %r78, %r5;
	setp.gt.s32 	%p12, %r50, -1;
	setp.lt.s32 	%p13, %r50, %r31;
	and.pred  	%p1, %p12, %p13;
	add.s32 	%r51, %r12, %r50;
	mul.lo.s32 	%r15, %r51, %r32;
	add.s32 	%r52, %r13, %r78;
	mul.lo.s32 	%r16, %r52, %r36;
	mov.b32 	%r81, 0;
	@%p11 bra 	$L__BB0_24;
	mov.b32 	%r79, 0;
$L__BB0_7:
	.pragma "nounroll";
	add.s32 	%r18, %r79, %r6;
	setp.gt.s32 	%p14, %r18, -1;
	setp.lt.s32 	%p15, %r18, %r32;
	and.pred  	%p16, %p14, %p15;
	and.pred  	%p18, %p1, %p16;
	add.s32 	%r54, %r18, %r15;
	mul.wide.s32 	%rd13, %r54, 4;
	add.s64 	%rd3, %rd2, %rd13;
	add.s32 	%r55, %r79, %r16;
	mul.wide.s32 	%rd14, %r55, 4;
	add.s64 	%rd4, %rd1, %rd14;
	not.pred 	%p19, %p18;
	@%p19 bra 	$L__BB0_9;
	ld.global.f32 	%f47, [%rd3];
	ld.global.f32 	%f48, [%rd4];
	fma.rn.f32 	%f84, %f47, %f48, %f84;
$L__BB0_9:
	add.s32 	%r56, %r18, 1;
	setp.gt.s32 	%p20, %r56, -1;
	setp.lt.s32 	%p21, %r56, %r32;
	and.pred  	%p22, %p20, %p21;
	and.pred  	%p23, %p1, %p22;
	not.pred 	%p24, %p23;
	@%p24 bra 	$L__BB0_11;
	ld.global.f32 	%f49, [%rd3+4];
	ld.global.f32 	%f50, [%rd4+4];
	fma.rn.f32 	%f84, %f49, %f50, %f84;
$L__BB0_11:
	add.s32 	%r57, %r18, 2;
	setp.gt.s32 	%p25, %r57, -1;
	setp.lt.s32 	%p26, %r57, %r32;
	and.pred  	%p27, %p25, %p26;
	and.pred  	%p28, %p1, %p27;
	not.pred 	%p29, %p28;
	@%p29 bra 	$L__BB0_13;
	ld.global.f32 	%f51, [%rd3+8];
	ld.global.f32 	%f52, [%rd4+8];
	fma.rn.f32 	%f84, %f51, %f52, %f84;
$L__BB0_13:
	add.s32 	%r58, %r18, 3;
	setp.gt.s32 	%p30, %r58, -1;
	setp.lt.s32 	%p31, %r58, %r32;
	and.pred  	%p32, %p30, %p31;
	and.pred  	%p33, %p1, %p32;
	not.pred 	%p34, %p33;
	@%p34 bra 	$L__BB0_15;
	ld.global.f32 	%f53, [%rd3+12];
	ld.global.f32 	%f54, [%rd4+12];
	fma.rn.f32 	%f84, %f53, %f54, %f84;
$L__BB0_15:
	add.s32 	%r59, %r18, 4;
	setp.gt.s32 	%p35, %r59, -1;
	setp.lt.s32 	%p36, %r59, %r32;
	and.pred  	%p37, %p35, %p36;
	and.pred  	%p38, %p1, %p37;
	not.pred 	%p39, %p38;
	@%p39 bra 	$L__BB0_17;
	ld.global.f32 	%f55, [%rd3+16];
	ld.global.f32 	%f56, [%rd4+16];
	fma.rn.f32 	%f84, %f55, %f56, %f84;
$L__BB0_17:
	add.s32 	%r60, %r18, 5;
	setp.gt.s32 	%p40, %r60, -1;
	setp.lt.s32 	%p41, %r60, %r32;
	and.pred  	%p42, %p40, %p41;
	and.pred  	%p43, %p1, %p42;
	not.pred 	%p44, %p43;
	@%p44 bra 	$L__BB0_19;
	ld.global.f32 	%f57, [%rd3+20];
	ld.global.f32 	%f58, [%rd4+20];
	fma.rn.f32 	%f84, %f57, %f58, %f84;
$L__BB0_19:
	add.s32 	%r61, %r18, 6;
	setp.gt.s32 	%p45, %r61, -1;
	setp.lt.s32 	%p46, %r61, %r32;
	and.pred  	%p47, %p45, %p46;
	and.pred  	%p48, %p1, %p47;
	not.pred 	%p49, %p48;
	@%p49 bra 	$L__BB0_21;
	ld.global.f32 	%f59, [%rd3+24];
	ld.global.f32 	%f60, [%rd4+24];
	fma.rn.f32 	%f84, %f59, %f60, %f84;
$L__BB0_21:
	add.s32 	%r62, %r18, 7;
	setp.gt.s32 	%p50, %r62, -1;
	setp.lt.s32 	%p51, %r62, %r32;
	and.pred  	%p52, %p50, %p51;
	and.pred  	%p53, %p1, %p52;
	not.pred 	%p54, %p53;
	@%p54 bra 	$L__BB0_23;
	ld.global.f32 	%f61, [%rd3+28];
	ld.global.f32 	%f62, [%rd4+28];
	fma.rn.f32 	%f84, %f61, %f62, %f84;
$L__BB0_23:
	add.s32 	%r79, %r79, 8;
	setp.ne.s32 	%p55, %r79, %r9;
	mov.u32 	%r81, %r9;
	@%p55 bra 	$L__BB0_7;
$L__BB0_24:
	setp.eq.s32 	%p56, %r7, 0;
	@%p56 bra 	$L__BB0_45;
	add.s32 	%r63, %r7, -1;
	setp.lt.u32 	%p57, %r63, 3;
	@%p57 bra 	$L__BB0_35;
	add.s32 	%r21, %r81, %r6;
	setp.gt.s32 	%p58, %r21, -1;
	setp.lt.s32 	%p59, %r21, %r32;
	and.pred  	%p60, %p58, %p59;
	and.pred  	%p62, %p1, %p60;
	add.s32 	%r64, %r21, %r15;
	mul.wide.s32 	%rd15, %r64, 4;
	add.s64 	%rd5, %rd2, %rd15;
	add.s32 	%r65, %r81, %r16;
	mul.wide.s32 	%rd16, %r65, 4;
	add.s64 	%rd6, %rd1, %rd16;
	not.pred 	%p63, %p62;
	@%p63 bra 	$L__BB0_28;
	ld.global.f32 	%f64, [%rd5];
	ld.global.f32 	%f65, [%rd6];
	fma.rn.f32 	%f84, %f64, %f65, %f84;
$L__BB0_28:
	add.s32 	%r66, %r21, 1;
	setp.gt.s32 	%p64, %r66, -1;
	setp.lt.s32 	%p65, %r66, %r32;
	and.pred  	%p66, %p64, %p65;
	and.pred  	%p67, %p1, %p66;
	not.pred 	%p68, %p67;
	@%p68 bra 	$L__BB0_30;
	ld.global.f32 	%f66, [%rd5+4];
	ld.global.f32 	%f67, [%rd6+4];
	fma.rn.f32 	%f84, %f66, %f67, %f84;
$L__BB0_30:
	add.s32 	%r67, %r21, 2;
	setp.gt.s32 	%p69, %r67, -1;
	setp.lt.s32 	%p70, %r67, %r32;
	and.pred  	%p71, %p69, %p70;
	and.pred  	%p72, %p1, %p71;
	not.pred 	%p73, %p72;
	@%p73 bra 	$L__BB0_32;
	ld.global.f32 	%f68, [%rd5+8];
	ld.global.f32 	%f69, [%rd6+8];
	fma.rn.f32 	%f84, %f68, %f69, %f84;
$L__BB0_32:
	add.s32 	%r68, %r21, 3;
	setp.gt.s32 	%p74, %r68, -1;
	setp.lt.s32 	%p75, %r68, %r32;
	and.pred  	%p76, %p74, %p75;
	and.pred  	%p77, %p1, %p76;
	not.pred 	%p78, %p77;
	@%p78 bra 	$L__BB0_34;
	ld.global.f32 	%f70, [%rd5+12];
	ld.global.f32 	%f71, [%rd6+12];
	fma.rn.f32 	%f84, %f70, %f71, %f84;
$L__BB0_34:
	add.s32 	%r81, %r81, 4;
$L__BB0_35:
	setp.eq.s32 	%p79, %r8, 0;
	@%p79 bra 	$L__BB0_45;
	setp.eq.s32 	%p80, %r8, 1;
	@%p80 bra 	$L__BB0_42;
	add.s32 	%r24, %r81, %r6;
	setp.gt.s32 	%p81, %r24, -1;
	setp.lt.s32 	%p82, %r24, %r32;
	and.pred  	%p83, %p81, %p82;
	and.pred  	%p85, %p1, %p83;
	add.s32 	%r69, %r24, %r15;
	mul.wide.s32 	%rd17, %r69, 4;
	add.s64 	%rd7, %rd2, %rd17;
	add.s32 	%r70, %r81, %r16;
	mul.wide.s32 	%rd18, %r70, 4;
	add.s64 	%rd8, %rd1, %rd18;
	not.pred 	%p86, %p85;
	@%p86 bra 	$L__BB0_39;
	ld.global.f32 	%f73, [%rd7];
	ld.global.f32 	%f74, [%rd8];
	fma.rn.f32 	%f84, %f73, %f74, %f84;
$L__BB0_39:
	add.s32 	%r71, %r24, 1;
	setp.gt.s32 	%p87, %r71, -1;
	setp.lt.s32 	%p88, %r71, %r32;
	and.pred  	%p89, %p87, %p88;
	and.pred  	%p90, %p1, %p89;
	not.pred 	%p91, %p90;
	@%p91 bra 	$L__BB0_41;
	ld.global.f32 	%f75, [%rd7+4];
	ld.global.f32 	%f76, [%rd8+4];
	fma.rn.f32 	%f84, %f75, %f76, %f84;
$L__BB0_41:
	add.s32 	%r81, %r81, 2;
$L__BB0_42:
	setp.eq.s32 	%p92, %r10, 0;
	@%p92 bra 	$L__BB0_45;
	add.s32 	%r27, %r81, %r6;
	setp.gt.s32 	%p93, %r27, -1;
	setp.lt.s32 	%p94, %r27, %r32;
	and.pred  	%p95, %p93, %p94;
	and.pred  	%p97, %p1, %p95;
	not.pred 	%p98, %p97;
	@%p98 bra 	$L__BB0_45;
	add.s32 	%r72, %r27, %r15;
	add.s32 	%r73, %r81, %r16;
	mul.wide.s32 	%rd19, %r72, 4;
	add.s64 	%rd20, %rd2, %rd19;
	ld.global.f32 	%f77, [%rd20];
	mul.wide.s32 	%rd21, %r73, 4;
	add.s64 	%rd22, %rd1, %rd21;
	ld.global.f32 	%f78, [%rd22];
	fma.rn.f32 	%f84, %f77, %f78, %f84;
$L__BB0_45:
	add.s32 	%r78, %r78, 1;
	setp.ne.s32 	%p99, %r78, %r36;
	@%p99 bra 	$L__BB0_5;
	add.s32 	%r77, %r77, 1;
	setp.ne.s32 	%p100, %r77, %r30;
	@%p100 bra 	$L__BB0_4;
$L__BB0_47:
	setp.eq.s64 	%p101, %rd10, 0;
	@%p101 bra 	$L__BB0_49;
	cvta.to.global.u64 	%rd23, %rd10;
	mul.wide.u32 	%rd24, %r2, 4;
	add.s64 	%rd25, %rd23, %rd24;
	ld.global.f32 	%f79, [%rd25];
	add.f32 	%f84, %f84, %f79;
$L__BB0_49:
	ld.param.u64 	%rd29, [_Z11conv2dNaivePfPKfS1_S1_iiiiiiiiii_param_0];
	mad.lo.s32 	%r74, %r33, %r1, %r2;
	mad.lo.s32 	%r75, %r74, %r34, %r3;
	mad.lo.s32 	%r76, %r75, %r35, %r4;
	cvta.to.global.u64 	%rd26, %rd29;
	mul.wide.s32 	%rd27, %r76, 4;
	add.s64 	%rd28, %rd26, %rd27;
	st.global.f32 	[%rd28], %f84;
$L__BB0_50:
	ret;

}
	// .globl	_Z6im2colPfPKfiiiiiiiii
.visible .entry _Z6im2colPfPKfiiiiiiiii(
	.param .u64 .ptr .align 1 _Z6im2colPfPKfiiiiiiiii_param_0,
	.param .u64 .ptr .align 1 _Z6im2colPfPKfiiiiiiiii_param_1,
	.param .u32 _Z6im2colPfPKfiiiiiiiii_param_2,
	.param .u32 _Z6im2colPfPKfiiiiiiiii_param_3,
	.param .u32 _Z6im2colPfPKfiiiiiiiii_param_4,
	.param .u32 _Z6im2colPfPKfiiiiiiiii_param_5,
	.param .u32 _Z6im2colPfPKfiiiiiiiii_param_6,
	.param .u32 _Z6im2colPfPKfiiiiiiiii_param_7,
	.param .u32 _Z6im2colPfPKfiiiiiiiii_param_8,
	.param .u32 _Z6im2colPfPKfiiiiiiiii_param_9,
	.param .u32 _Z6im2colPfPKfiiiiiiiii_param_10
)
{
	.reg .pred 	%p<11>;
	.reg .b32 	%r<38>;
	.reg .b32 	%f<2>;
	.reg .b64 	%rd<11>;

	ld.param.u64 	%rd3, [_Z6im2colPfPKfiiiiiiiii_param_0];
	ld.param.u64 	%rd2, [_Z6im2colPfPKfiiiiiiiii_param_1];
	ld.param.u32 	%r12, [_Z6im2colPfPKfiiiiiiiii_param_3];
	ld.param.u32 	%r5, [_Z6im2colPfPKfiiiiiiiii_param_4];
	ld.param.u32 	%r6, [_Z6im2colPfPKfiiiiiiiii_param_5];
	ld.param.u32 	%r7, [_Z6im2colPfPKfiiiiiiiii_param_6];
	ld.param.u32 	%r8, [_Z6im2colPfPKfiiiiiiiii_param_7];
	ld.param.u32 	%r9, [_Z6im2colPfPKfiiiiiiiii_param_8];
	ld.param.u32 	%r10, [_Z6im2colPfPKfiiiiiiiii_param_9];
	ld.param.u32 	%r11, [_Z6im2colPfPKfiiiiiiiii_param_10];
	cvta.to.global.u64 	%rd1, %rd3;
	mov.u32 	%r13, %ctaid.x;
	mov.u32 	%r14, %ntid.x;
	mov.u32 	%r15, %tid.x;
	mad.lo.s32 	%r1, %r13, %r14, %r15;
	mul.lo.s32 	%r16, %r7, %r12;
	mul.lo.s32 	%r17, %r16, %r7;
	mul.lo.s32 	%r18, %r17, %r10;
	mul.lo.s32 	%r19, %r18, %r11;
	setp.ge.s32 	%p1, %r1, %r19;
	@%p1 bra 	$L__BB1_4;
	div.s32 	%r20, %r1, %r11;
	mul.lo.s32 	%r21, %r20, %r11;
	sub.s32 	%r22, %r1, %r21;
	rem.s32 	%r23, %r20, %r10;
	mul.lo.s32 	%r24, %r11, %r10;
	div.s32 	%r25, %r1, %r24;
	rem.s32 	%r26, %r25, %r7;
	mul.lo.s32 	%r27, %r24, %r7;
	div.s32 	%r28, %r1, %r27;
	rem.s32 	%r29, %r28, %r7;
	mul.lo.s32 	%r2, %r27, %r7;
	mul.lo.s32 	%r30, %r23, %r8;
	sub.s32 	%r31, %r30, %r9;
	add.s32 	%r3, %r29, %r31;
	mul.lo.s32 	%r32, %r22, %r8;
	sub.s32 	%r33, %r32, %r9;
	add.s32 	%r4, %r26, %r33;
	setp.gt.s32 	%p2, %r3, -1;
	setp.lt.s32 	%p3, %r3, %r5;
	and.pred  	%p4, %p2, %p3;
	setp.gt.s32 	%p5, %r4, -1;
	setp.lt.s32 	%p6, %r4, %r6;
	and.pred  	%p7, %p5, %p6;
	and.pred  	%p9, %p4, %p7;
	not.pred 	%p10, %p9;
	@%p10 bra 	$L__BB1_3;
	div.s32 	%r35, %r1, %r2;
	mad.lo.s32 	%r36, %r35, %r5, %r3;
	mad.lo.s32 	%r37, %r36, %r6, %r4;
	cvta.to.global.u64 	%rd6, %rd2;
	mul.wide.s32 	%rd7, %r37, 4;
	add.s64 	%rd8, %rd6, %rd7;
	ld.global.f32 	%f1, [%rd8];
	mul.wide.s32 	%rd9, %r1, 4;
	add.s64 	%rd10, %rd1, %rd9;
	st.global.f32 	[%rd10], %f1;
	bra.uni 	$L__BB1_4;
$L__BB1_3:
	mul.wide.s32 	%rd4, %r1, 4;
	add.s64 	%rd5, %rd1, %rd4;
	mov.b32 	%r34, 0;
	st.global.u32 	[%rd5], %r34;
$L__BB1_4:
	ret;

}
	// .globl	_Z9maxPool2dPfPKfiiiiiiii
.visible .entry _Z9maxPool2dPfPKfiiiiiiii(
	.param .u64 .ptr .align 1 _Z9maxPool2dPfPKfiiiiiiii_param_0,
	.param .u64 .ptr .align 1 _Z9maxPool2dPfPKfiiiiiiii_param_1,
	.param .u32 _Z9maxPool2dPfPKfiiiiiiii_param_2,
	.param .u32 _Z9maxPool2dPfPKfiiiiiiii_param_3,
	.param .u32 _Z9maxPool2dPfPKfiiiiiiii_param_4,
	.param .u32 _Z9maxPool2dPfPKfiiiiiiii_param_5,
	.param .u32 _Z9maxPool2dPfPKfiiiiiiii_param_6,
	.param .u32 _Z9maxPool2dPfPKfiiiiiiii_param_7,
	.param .u32 _Z9maxPool2dPfPKfiiiiiiii_param_8,
	.param .u32 _Z9maxPool2dPfPKfiiiiiiii_param_9
)
{
	.reg .pred 	%p<106>;
	.reg .b32 	%r<92>;
	.reg .b32 	%f<148>;
	.reg .b64 	%rd<15>;

	ld.param.u64 	%rd6, [_Z9maxPool2dPfPKfiiiiiiii_param_0];
	ld.param.u64 	%rd7, [_Z9maxPool2dPfPKfiiiiiiii_param_1];
	ld.param.u32 	%r35, [_Z9maxPool2dPfPKfiiiiiiii_param_2];
	ld.param.u32 	%r28, [_Z9maxPool2dPfPKfiiiiiiii_param_3];
	ld.param.u32 	%r29, [_Z9maxPool2dPfPKfiiiiiiii_param_4];
	ld.param.u32 	%r30, [_Z9maxPool2dPfPKfiiiiiiii_param_5];
	ld.param.u32 	%r31, [_Z9maxPool2dPfPKfiiiiiiii_param_6];
	ld.param.u32 	%r32, [_Z9maxPool2dPfPKfiiiiiiii_param_7];
	ld.param.u32 	%r33, [_Z9maxPool2dPfPKfiiiiiiii_param_8];
	ld.param.u32 	%r34, [_Z9maxPool2dPfPKfiiiiiiii_param_9];
	cvta.to.global.u64 	%rd1, %rd7;
	mov.u32 	%r36, %ctaid.x;
	mov.u32 	%r37, %ntid.x;
	mov.u32 	%r38, %tid.x;
	mad.lo.s32 	%r1, %r36, %r37, %r38;
	mul.lo.s32 	%r39, %r28, %r35;
	mul.lo.s32 	%r40, %r39, %r31;
	mul.lo.s32 	%r41, %r40, %r32;
	setp.ge.s32 	%p1, %r1, %r41;
	@%p1 bra 	$L__BB2_79;
	div.s32 	%r42, %r1, %r32;
	rem.s32 	%r2, %r42, %r31;
	mul.lo.s32 	%r3, %r32, %r31;
	setp.lt.s32 	%p2, %r33, 1;
	mov.f32 	%f110, 0fFF800000;
	@%p2 bra 	$L__BB2_78;
	mul.lo.s32 	%r4, %r2, %r34;
	rem.s32 	%r44, %r1, %r32;
	mul.lo.s32 	%r5, %r44, %r34;
	mul.lo.s32 	%r45, %r3, %r28;
	div.s32 	%r46, %r1, %r45;
	div.s32 	%r47, %r1, %r3;
	rem.s32 	%r48, %r47, %r28;
	mad.lo.s32 	%r49, %r46, %r28, %r48;
	mul.lo.s32 	%r6, %r49, %r29;
	and.b32  	%r7, %r33, 15;
	add.s32 	%r8, %r7, -1;
	and.b32  	%r9, %r33, 7;
	add.s32 	%r10, %r9, -1;
	and.b32  	%r11, %r33, 2147483632;
	and.b32  	%r12, %r33, 3;
	mov.f32 	%f110, 0fFF800000;
	mov.b32 	%r87, 0;
$L__BB2_3:
	setp.lt.u32 	%p3, %r33, 16;
	add.s32 	%r14, %r87, %r4;
	add.s32 	%r51, %r6, %r14;
	mul.lo.s32 	%r15, %r51, %r30;
	mov.b32 	%r90, 0;
	@%p3 bra 	$L__BB2_38;
	mov.b32 	%r88, 0;
$L__BB2_5:
	.pragma "nounroll";
	setp.ge.s32 	%p4, %r14, %r29;
	add.s32 	%r17, %r88, %r5;
	setp.ge.s32 	%p5, %r17, %r30;
	add.s32 	%r53, %r17, %r15;
	mul.wide.s32 	%rd8, %r53, 4;
	add.s64 	%rd2, %rd1, %rd8;
	or.pred  	%p6, %p4, %p5;
	@%p6 bra 	$L__BB2_7;
	ld.global.f32 	%f75, [%rd2];
	max.f32 	%f110, %f110, %f75;
$L__BB2_7:
	add.s32 	%r54, %r17, 1;
	setp.ge.s32 	%p8, %r54, %r30;
	or.pred  	%p9, %p4, %p8;
	@%p9 bra 	$L__BB2_9;
	ld.global.f32 	%f76, [%rd2+4];
	max.f32 	%f110, %f110, %f76;
$L__BB2_9:
	add.s32 	%r55, %r17, 2;
	setp.ge.s32 	%p11, %r55, %r30;
	or.pred  	%p12, %p4, %p11;
	@%p12 bra 	$L__BB2_11;
	ld.global.f32 	%f77, [%rd2+8];
	max.f32 	%f110, %f110, %f77;
$L__BB2_11:
	add.s32 	%r56, %r17, 3;
	setp.ge.s32 	%p14, %r56, %r30;
	or.pred  	%p15, %p4, %p14;
	@%p15 bra 	$L__BB2_13;
	ld.global.f32 	%f78, [%rd2+12];
	max.f32 	%f110, %f110, %f78;
$L__BB2_13:
	add.s32 	%r57, %r17, 4;
	setp.ge.s32 	%p17, %r57, %r30;
	or.pred  	%p18, %p4, %p17;
	@%p18 bra 	$L__BB2_15;
	ld.global.f32 	%f79, [%rd2+16];
	max.f32 	%f110, %f110, %f79;
$L__BB2_15:
	add.s32 	%r58, %r17, 5;
	setp.ge.s32 	%p20, %r58, %r30;
	or.pred  	%p21, %p4, %p20;
	@%p21 bra 	$L__BB2_17;
	ld.global.f32 	%f80, [%rd2+20];
	max.f32 	%f110, %f110, %f80;
$L__BB2_17:
	add.s32 	%r59, %r17, 6;
	setp.ge.s32 	%p23, %r59, %r30;
	or.pred  	%p24, %p4, %p23;
	@%p24 bra 	$L__BB2_19;
	ld.global.f32 	%f81, [%rd2+24];
	max.f32 	%f110, %f110, %f81;
$L__BB2_19:
	add.s32 	%r60, %r17, 7;
	setp.ge.s32 	%p26, %r60, %r30;
	or.pred  	%p27, %p4, %p26;
	@%p27 bra 	$L__BB2_21;
	ld.global.f32 	%f82, [%rd2+28];
	max.f32 	%f110, %f110, %f82;
$L__BB2_21:
	add.s32 	%r61, %r17, 8;
	setp.ge.s32 	%p29, %r61, %r30;
	or.pred  	%p30, %p4, %p29;
	@%p30 bra 	$L__BB2_23;
	ld.global.f32 	%f83, [%rd2+32];
	max.f32 	%f110, %f110, %f83;
$L__BB2_23:
	add.s32 	%r62, %r17, 9;
	setp.ge.s32 	%p32, %r62, %r30;
	or.pred  	%p33, %p4, %p32;
	@%p33 bra 	$L__BB2_25;
	ld.global.f32 	%f84, [%rd2+36];
	max.f32 	%f110, %f110, %f84;
$L__BB2_25:
	add.s32 	%r63, %r17, 10;
	setp.ge.s32 	%p35, %r63, %r30;
	or.pred  	%p36, %p4, %p35;
	@%p36 bra 	$L__BB2_27;
	ld.global.f32 	%f85, [%rd2+40];
	max.f32 	%f110, %f110, %f85;
$L__BB2_27:
	add.s32 	%r64, %r17, 11;
	setp.ge.s32 	%p38, %r64, %r30;
	or.pred  	%p39, %p4, %p38;
	@%p39 bra 	$L__BB2_29;
	ld.global.f32 	%f86, [%rd2+44];
	max.f32 	%f110, %f110, %f86;
$L__BB2_29:
	add.s32 	%r65, %r17, 12;
	setp.ge.s32 	%p41, %r65, %r30;
	or.pred  	%p42, %p4, %p41;
	@%p42 bra 	$L__BB2_31;
	ld.global.f32 	%f87, [%rd2+48];
	max.f32 	%f110, %f110, %f87;
$L__BB2_31:
	add.s32 	%r66, %r17, 13;
	setp.ge.s32 	%p44, %r66, %r30;
	or.pred  	%p45, %p4, %p44;
	@%p45 bra 	$L__BB2_33;
	ld.global.f32 	%f88, [%rd2+52];
	max.f32 	%f110, %f110, %f88;
$L__BB2_33:
	add.s32 	%r67, %r17, 14;
	setp.ge.s32 	%p47, %r67, %r30;
	or.pred  	%p48, %p4, %p47;
	@%p48 bra 	$L__BB2_35;
	ld.global.f32 	%f89, [%rd2+56];
	max.f32 	%f110, %f110, %f89;
$L__BB2_35:
	add.s32 	%r68, %r17, 15;
	setp.ge.s32 	%p50, %r68, %r30;
	or.pred  	%p51, %p4, %p50;
	@%p51 bra 	$L__BB2_37;
	ld.global.f32 	%f90, [%rd2+60];
	max.f32 	%f110, %f110, %f90;
$L__BB2_37:
	add.s32 	%r88, %r88, 16;
	setp.ne.s32 	%p52, %r88, %r11;
	mov.u32 	%r90, %r11;
	@%p52 bra 	$L__BB2_5;
$L__BB2_38:
	setp.eq.s32 	%p53, %r7, 0;
	@%p53 bra 	$L__BB2_77;
	setp.lt.u32 	%p54, %r8, 7;
	@%p54 bra 	$L__BB2_57;
	setp.ge.s32 	%p55, %r14, %r29;
	add.s32 	%r20, %r90, %r5;
	setp.ge.s32 	%p56, %r20, %r30;
	add.s32 	%r70, %r20, %r15;
	mul.wide.s32 	%rd9, %r70, 4;
	add.s64 	%rd3, %rd1, %rd9;
	or.pred  	%p57, %p55, %p56;
	@%p57 bra 	$L__BB2_42;
	ld.global.f32 	%f92, [%rd3];
	max.f32 	%f110, %f110, %f92;
$L__BB2_42:
	add.s32 	%r71, %r20, 1;
	setp.ge.s32 	%p59, %r71, %r30;
	or.pred  	%p60, %p55, %p59;
	@%p60 bra 	$L__BB2_44;
	ld.global.f32 	%f93, [%rd3+4];
	max.f32 	%f110, %f110, %f93;
$L__BB2_44:
	add.s32 	%r72, %r20, 2;
	setp.ge.s32 	%p62, %r72, %r30;
	or.pred  	%p63, %p55, %p62;
	@%p63 bra 	$L__BB2_46;
	ld.global.f32 	%f94, [%rd3+8];
	max.f32 	%f110, %f110, %f94;
$L__BB2_46:
	add.s32 	%r73, %r20, 3;
	setp.ge.s32 	%p65, %r73, %r30;
	or.pred  	%p66, %p55, %p65;
	@%p66 bra 	$L__BB2_48;
	ld.global.f32 	%f95, [%rd3+12];
	max.f32 	%f110, %f110, %f95;
$L__BB2_48:
	add.s32 	%r74, %r20, 4;
	setp.ge.s32 	%p68, %r74, %r30;
	or.pred  	%p69, %p55, %p68;
	@%p69 bra 	$L__BB2_50;
	ld.global.f32 	%f96, [%rd3+16];
	max.f32 	%f110, %f110, %f96;
$L__BB2_50:
	add.s32 	%r75, %r20, 5;
	setp.ge.s32 	%p71, %r75, %r30;
	or.pred  	%p72, %p55, %p71;
	@%p72 bra 	$L__BB2_52;
	ld.global.f32 	%f97, [%rd3+20];
	max.f32 	%f110, %f110, %f97;
$L__BB2_52:
	add.s32 	%r76, %r20, 6;
	setp.ge.s32 	%p74, %r76, %r30;
	or.pred  	%p75, %p55, %p74;
	@%p75 bra 	$L__BB2_54;
	ld.global.f32 	%f98, [%rd3+24];
	max.f32 	%f110, %f110, %f98;
$L__BB2_54:
	add.s32 	%r77, %r20, 7;
	setp.ge.s32 	%p77, %r77, %r30;
	or.pred  	%p78, %p55, %p77;
	@%p78 bra 	$L__BB2_56;
	ld.global.f32 	%f99, [%rd3+28];
	max.f32 	%f110, %f110, %f99;
$L__BB2_56:
	add.s32 	%r90, %r90, 8;
$L__BB2_57:
	setp.eq.s32 	%p79, %r9, 0;
	@%p79 bra 	$L__BB2_77;
	setp.lt.u32 	%p80, %r10, 3;
	@%p80 bra 	$L__BB2_68;
	setp.ge.s32 	%p81, %r14, %r29;
	add.s32 	%r23, %r90, %r5;
	setp.ge.s32 	%p82, %r23, %r30;
	add.s32 	%r79, %r23, %r15;
	mul.wide.s32 	%rd10, %r79, 4;
	add.s64 	%rd4, %rd1, %rd10;
	or.pred  	%p83, %p81, %p82;
	@%p83 bra 	$L__BB2_61;
	ld.global.f32 	%f101, [%rd4];
	max.f32 	%f110, %f110, %f101;
$L__BB2_61:
	add.s32 	%r80, %r23, 1;
	setp.ge.s32 	%p85, %r80, %r30;
	or.pred  	%p86, %p81, %p85;
	@%p86 bra 	$L__BB2_63;
	ld.global.f32 	%f102, [%rd4+4];
	max.f32 	%f110, %f110, %f102;
$L__BB2_63:
	add.s32 	%r81, %r23, 2;
	setp.ge.s32 	%p88, %r81, %r30;
	or.pred  	%p89, %p81, %p88;
	@%p89 bra 	$L__BB2_65;
	ld.global.f32 	%f103, [%rd4+8];
	max.f32 	%f110, %f110, %f103;
$L__BB2_65:
	add.s32 	%r82, %r23, 3;
	setp.ge.s32 	%p91, %r82, %r30;
	or.pred  	%p92, %p81, %p91;
	@%p92 bra 	$L__BB2_67;
	ld.global.f32 	%f104, [%rd4+12];
	max.f32 	%f110, %f110, %f104;
$L__BB2_67:
	add.s32 	%r90, %r90, 4;
$L__BB2_68:
	setp.eq.s32 	%p93, %r12, 0;
	@%p93 bra 	$L__BB2_77;
	setp.ge.s32 	%p94, %r14, %r29;
	add.s32 	%r26, %r90, %r5;
	setp.ge.s32 	%p95, %r26, %r30;
	add.s32 	%r84, %r26, %r15;
	mul.wide.s32 	%rd11, %r84, 4;
	add.s64 	%rd5, %rd1, %rd11;
	or.pred  	%p96, %p94, %p95;
	@%p96 bra 	$L__BB2_71;
	ld.global.f32 	%f105, [%rd5];
	max.f32 	%f110, %f110, %f105;
$L__BB2_71:
	setp.eq.s32 	%p97, %r12, 1;
	@%p97 bra 	$L__BB2_77;
	setp.ge.s32 	%p98, %r14, %r29;
	add.s32 	%r85, %r26, 1;
	setp.ge.s32 	%p99, %r85, %r30;
	or.pred  	%p100, %p98, %p99;
	@%p100 bra 	$L__BB2_74;
	ld.global.f32 	%f106, [%rd5+4];
	max.f32 	%f110, %f110, %f106;
$L__BB2_74:
	setp.eq.s32 	%p101, %r12, 2;
	@%p101 bra 	$L__BB2_77;
	setp.ge.s32 	%p102, %r14, %r29;
	add.s32 	%r86, %r26, 2;
	setp.ge.s32 	%p103, %r86, %r30;
	or.pred  	%p104, %p102, %p103;
	@%p104 bra 	$L__BB2_77;
	ld.global.f32 	%f107, [%rd5+8];
	max.f32 	%f110, %f110, %f107;
$L__BB2_77:
	add.s32 	%r87, %r87, 1;
	setp.ne.s32 	%p105, %r87, %r33;
	@%p105 bra 	$L__BB2_3;
$L__BB2_78:
	cvta.to.global.u64 	%rd12, %rd6;
	mul.wide.s32 	%rd13, %r1, 4;
	add.s64 	%rd14, %rd12, %rd13;
	st.global.f32 	[%rd14], %f110;
$L__BB2_79:
	ret;

}
	// .globl	_Z9avgPool2dPfPKfiiiiiiii
.visible .entry _Z9avgPool2dPfPKfiiiiiiii(
	.param .u64 .ptr .align 1 _Z9avgPool2dPfPKfiiiiiiii_param_0,
	.param .u64 .ptr .align 1 _Z9avgPool2dPfPKfiiiiiiii_param_1,
	.param .u32 _Z9avgPool2dPfPKfiiiiiiii_param_2,
	.param .u32 _Z9avgPool2dPfPKfiiiiiiii_param_3,
	.param .u32 _Z9avgPool2dPfPKfiiiiiiii_param_4,
	.param .u32 _Z9avgPool2dPfPKfiiiiiiii_param_5,
	.param .u32 _Z9avgPool2dPfPKfiiiiiiii_param_6,
	.param .u32 _Z9avgPool2dPfPKfiiiiiiii_param_7,
	.param .u32 _Z9avgPool2dPfPKfiiiiiiii_param_8,
	.param .u32 _Z9avgPool2dPfPKfiiiiiiii_param_9
)
{
	.reg .pred 	%p<57>;
	.reg .b32 	%r<142>;
	.reg .b32 	%f<89>;
	.reg .b64 	%rd<15>;

	ld.param.u64 	%rd5, [_Z9avgPool2dPfPKfiiiiiiii_param_0];
	ld.param.u64 	%rd6, [_Z9avgPool2dPfPKfiiiiiiii_param_1];
	ld.param.u32 	%r73, [_Z9avgPool2dPfPKfiiiiiiii_param_2];
	ld.param.u32 	%r66, [_Z9avgPool2dPfPKfiiiiiiii_param_3];
	ld.param.u32 	%r67, [_Z9avgPool2dPfPKfiiiiiiii_param_4];
	ld.param.u32 	%r68, [_Z9avgPool2dPfPKfiiiiiiii_param_5];
	ld.param.u32 	%r69, [_Z9avgPool2dPfPKfiiiiiiii_param_6];
	ld.param.u32 	%r70, [_Z9avgPool2dPfPKfiiiiiiii_param_7];
	ld.param.u32 	%r71, [_Z9avgPool2dPfPKfiiiiiiii_param_8];
	ld.param.u32 	%r72, [_Z9avgPool2dPfPKfiiiiiiii_param_9];
	cvta.to.global.u64 	%rd1, %rd6;
	mov.u32 	%r74, %ctaid.x;
	mov.u32 	%r75, %ntid.x;
	mov.u32 	%r76, %tid.x;
	mad.lo.s32 	%r1, %r74, %r75, %r76;
	mul.lo.s32 	%r77, %r66, %r73;
	mul.lo.s32 	%r78, %r77, %r69;
	mul.lo.s32 	%r79, %r78, %r70;
	setp.ge.s32 	%p1, %r1, %r79;
	@%p1 bra 	$L__BB3_47;
	div.s32 	%r81, %r1, %r70;
	rem.s32 	%r2, %r81, %r69;
	mul.lo.s32 	%r3, %r70, %r69;
	setp.lt.s32 	%p2, %r71, 1;
	mov.b32 	%r117, 0;
	mov.f32 	%f66, 0f00000000;
	@%p2 bra 	$L__BB3_44;
	mul.lo.s32 	%r4, %r2, %r72;
	rem.s32 	%r83, %r1, %r70;
	mul.lo.s32 	%r5, %r83, %r72;
	mul.lo.s32 	%r84, %r3, %r66;
	div.s32 	%r85, %r1, %r84;
	div.s32 	%r86, %r1, %r3;
	rem.s32 	%r87, %r86, %r66;
	mad.lo.s32 	%r88, %r85, %r66, %r87;
	mul.lo.s32 	%r6, %r88, %r67;
	and.b32  	%r7, %r71, 7;
	add.s32 	%r8, %r7, -1;
	and.b32  	%r9, %r71, 3;
	and.b32  	%r10, %r71, 2147483640;
	and.b32  	%r11, %r71, 1;
	mov.f32 	%f66, 0f00000000;
	mov.b32 	%r113, 0;
	mov.u32 	%r117, %r113;
$L__BB3_3:
	setp.lt.u32 	%p3, %r71, 8;
	add.s32 	%r14, %r113, %r4;
	add.s32 	%r91, %r6, %r14;
	mul.lo.s32 	%r15, %r91, %r68;
	mov.b32 	%r133, 0;
	@%p3 bra 	$L__BB3_22;
	mov.b32 	%r115, 0;
$L__BB3_5:
	.pragma "nounroll";
	setp.ge.s32 	%p4, %r14, %r67;
	add.s32 	%r18, %r115, %r5;
	setp.ge.s32 	%p5, %r18, %r68;
	add.s32 	%r93, %r18, %r15;
	mul.wide.s32 	%rd7, %r93, 4;
	add.s64 	%rd2, %rd1, %rd7;
	or.pred  	%p6, %p4, %p5;
	@%p6 bra 	$L__BB3_7;
	ld.global.f32 	%f45, [%rd2];
	add.f32 	%f66, %f66, %f45;
	add.s32 	%r117, %r117, 1;
$L__BB3_7:
	add.s32 	%r94, %r18, 1;
	setp.ge.s32 	%p8, %r94, %r68;
	or.pred  	%p9, %p4, %p8;
	@%p9 bra 	$L__BB3_9;
	ld.global.f32 	%f46, [%rd2+4];
	add.f32 	%f66, %f66, %f46;
	add.s32 	%r117, %r117, 1;
$L__BB3_9:
	add.s32 	%r95, %r18, 2;
	setp.ge.s32 	%p11, %r95, %r68;
	or.pred  	%p12, %p4, %p11;
	@%p12 bra 	$L__BB3_11;
	ld.global.f32 	%f47, [%rd2+8];
	add.f32 	%f66, %f66, %f47;
	add.s32 	%r117, %r117, 1;
$L__BB3_11:
	add.s32 	%r96, %r18, 3;
	setp.ge.s32 	%p14, %r96, %r68;
	or.pred  	%p15, %p4, %p14;
	@%p15 bra 	$L__BB3_13;
	ld.global.f32 	%f48, [%rd2+12];
	add.f32 	%f66, %f66, %f48;
	add.s32 	%r117, %r117, 1;
$L__BB3_13:
	add.s32 	%r97, %r18, 4;
	setp.ge.s32 	%p17, %r97, %r68;
	or.pred  	%p18, %p4, %p17;
	@%p18 bra 	$L__BB3_15;
	ld.global.f32 	%f49, [%rd2+16];
	add.f32 	%f66, %f66, %f49;
	add.s32 	%r117, %r117, 1;
$L__BB3_15:
	add.s32 	%r98, %r18, 5;
	setp.ge.s32 	%p20, %r98, %r68;
	or.pred  	%p21, %p4, %p20;
	@%p21 bra 	$L__BB3_17;
	ld.global.f32 	%f50, [%rd2+20];
	add.f32 	%f66, %f66, %f50;
	add.s32 	%r117, %r117, 1;
$L__BB3_17:
	add.s32 	%r99, %r18, 6;
	setp.ge.s32 	%p23, %r99, %r68;
	or.pred  	%p24, %p4, %p23;
	@%p24 bra 	$L__BB3_19;
	ld.global.f32 	%f51, [%rd2+24];
	add.f32 	%f66, %f66, %f51;
	add.s32 	%r117, %r117, 1;
$L__BB3_19:
	add.s32 	%r100, %r18, 7;
	setp.ge.s32 	%p26, %r100, %r68;
	or.pred  	%p27, %p4, %p26;
	@%p27 bra 	$L__BB3_21;
	ld.global.f32 	%f52, [%rd2+28];
	add.f32 	%f66, %f66, %f52;
	add.s32 	%r117, %r117, 1;
$L__BB3_21:
	add.s32 	%r115, %r115, 8;
	setp.ne.s32 	%p28, %r115, %r10;
	mov.u32 	%r133, %r10;
	@%p28 bra 	$L__BB3_5;
$L__BB3_22:
	setp.eq.s32 	%p29, %r7, 0;
	@%p29 bra 	$L__BB3_43;
	setp.lt.u32 	%p30, %r8, 3;
	@%p30 bra 	$L__BB3_33;
	setp.ge.s32 	%p31, %r14, %r67;
	add.s32 	%r39, %r133, %r5;
	setp.ge.s32 	%p32, %r39, %r68;
	add.s32 	%r103, %r39, %r15;
	mul.wide.s32 	%rd8, %r103, 4;
	add.s64 	%rd3, %rd1, %rd8;
	or.pred  	%p33, %p31, %p32;
	@%p33 bra 	$L__BB3_26;
	ld.global.f32 	%f54, [%rd3];
	add.f32 	%f66, %f66, %f54;
	add.s32 	%r117, %r117, 1;
$L__BB3_26:
	add.s32 	%r104, %r39, 1;
	setp.ge.s32 	%p35, %r104, %r68;
	or.pred  	%p36, %p31, %p35;
	@%p36 bra 	$L__BB3_28;
	ld.global.f32 	%f55, [%rd3+4];
	add.f32 	%f66, %f66, %f55;
	add.s32 	%r117, %r117, 1;
$L__BB3_28:
	add.s32 	%r105, %r39, 2;
	setp.ge.s32 	%p38, %r105, %r68;
	or.pred  	%p39, %p31, %p38;
	@%p39 bra 	$L__BB3_30;
	ld.global.f32 	%f56, [%rd3+8];
	add.f32 	%f66, %f66, %f56;
	add.s32 	%r117, %r117, 1;
$L__BB3_30:
	add.s32 	%r106, %r39, 3;
	setp.ge.s32 	%p41, %r106, %r68;
	or.pred  	%p42, %p31, %p41;
	@%p42 bra 	$L__BB3_32;
	ld.global.f32 	%f57, [%rd3+12];
	add.f32 	%f66, %f66, %f57;
	add.s32 	%r117, %r117, 1;
$L__BB3_32:
	add.s32 	%r133, %r133, 4;
$L__BB3_33:
	setp.eq.s32 	%p43, %r9, 0;
	@%p43 bra 	$L__BB3_43;
	setp.eq.s32 	%p44, %r9, 1;
	@%p44 bra 	$L__BB3_40;
	setp.ge.s32 	%p45, %r14, %r67;
	add.s32 	%r52, %r133, %r5;
	setp.ge.s32 	%p46, %r52, %r68;
	add.s32 	%r109, %r52, %r15;
	mul.wide.s32 	%rd9, %r109, 4;
	add.s64 	%rd4, %rd1, %rd9;
	or.pred  	%p47, %p45, %p46;
	@%p47 bra 	$L__BB3_37;
	ld.global.f32 	%f59, [%rd4];
	add.f32 	%f66, %f66, %f59;
	add.s32 	%r117, %r117, 1;
$L__BB3_37:
	add.s32 	%r110, %r52, 1;
	setp.ge.s32 	%p49, %r110, %r68;
	or.pred  	%p50, %p45, %p49;
	@%p50 bra 	$L__BB3_39;
	ld.global.f32 	%f60, [%rd4+4];
	add.f32 	%f66, %f66, %f60;
	add.s32 	%r117, %r117, 1;
$L__BB3_39:
	add.s32 	%r133, %r133, 2;
$L__BB3_40:
	setp.eq.s32 	%p51, %r11, 0;
	@%p51 bra 	$L__BB3_43;
	setp.ge.s32 	%p52, %r14, %r67;
	add.s32 	%r61, %r133, %r5;
	setp.ge.s32 	%p53, %r61, %r68;
	or.pred  	%p54, %p52, %p53;
	@%p54 bra 	$L__BB3_43;
	add.s32 	%r112, %r61, %r15;
	mul.wide.s32 	%rd10, %r112, 4;
	add.s64 	%rd11, %rd1, %rd10;
	ld.global.f32 	%f61, [%rd11];
	add.f32 	%f66, %f66, %f61;
	add.s32 	%r117, %r117, 1;
$L__BB3_43:
	add.s32 	%r113, %r113, 1;
	setp.ne.s32 	%p55, %r113, %r71;
	@%p55 bra 	$L__BB3_3;
$L__BB3_44:
	setp.lt.s32 	%p56, %r117, 1;
	mov.f32 	%f88, 0f00000000;
	@%p56 bra 	$L__BB3_46;
	cvt.rn.f32.u32 	%f63, %r117;
	div.rn.f32 	%f88, %f66, %f63;
$L__BB3_46:
	cvta.to.global.u64 	%rd12, %rd5;
	mul.wide.s32 	%rd13, %r1, 4;
	add.s64 	%rd14, %rd12, %rd13;
	st.global.f32 	[%rd14], %f88;
$L__BB3_47:
	ret;

}
	// .globl	_Z4reluPfPKfi
.visible .entry _Z4reluPfPKfi(
	.param .u64 .ptr .align 1 _Z4reluPfPKfi_param_0,
	.param .u64 .ptr .align 1 _Z4reluPfPKfi_param_1,
	.param .u32 _Z4reluPfPKfi_param_2
)
{
	.reg .pred 	%p<2>;
	.reg .b32 	%r<6>;
	.reg .b32 	%f<3>;
	.reg .b64 	%rd<8>;

	ld.param.u64 	%rd1, [_Z4reluPfPKfi_param_0];
	ld.param.u64 	%rd2, [_Z4reluPfPKfi_param_1];
	ld.param.u32 	%r2, [_Z4reluPfPKfi_param_2];
	mov.u32 	%r3, %ctaid.x;
	mov.u32 	%r4, %ntid.x;
	mov.u32 	%r5, %tid.x;
	mad.lo.s32 	%r1, %r3, %r4, %r5;
	setp.ge.s32 	%p1, %r1, %r2;
	@%p1 bra 	$L__BB4_2;
	cvta.to.global.u64 	%rd3, %rd2;
	cvta.to.global.u64 	%rd4, %rd1;
	mul.wide.s32 	%rd5, %r1, 4;
	add.s64 	%rd6, %rd3, %rd5;
	ld.global.f32 	%f1, [%rd6];
	max.f32 	%f2, %f1, 0f00000000;
	add.s64 	%rd7, %rd4, %rd5;
	st.global.f32 	[%rd7], %f2;
$L__BB4_2:
	ret;

}
	// .globl	_Z9leakyReluPfPKfif
.visible .entry _Z9leakyReluPfPKfif(
	.param .u64 .ptr .align 1 _Z9leakyReluPfPKfif_param_0,
	.param .u64 .ptr .align 1 _Z9leakyReluPfPKfif_param_1,
	.param .u32 _Z9leakyReluPfPKfif_param_2,
	.param .f32 _Z9leakyReluPfPKfif_param_3
)
{
	.reg .pred 	%p<3>;
	.reg .b32 	%r<6>;
	.reg .b32 	%f<5>;
	.reg .b64 	%rd<8>;

	ld.param.u64 	%rd1, [_Z9leakyReluPfPKfif_param_0];
	ld.param.u64 	%rd2, [_Z9leakyReluPfPKfif_param_1];
	ld.param.u32 	%r2, [_Z9leakyReluPfPKfif_param_2];
	ld.param.f32 	%f1, [_Z9leakyReluPfPKfif_param_3];
	mov.u32 	%r3, %ctaid.x;
	mov.u32 	%r4, %ntid.x;
	mov.u32 	%r5, %tid.x;
	mad.lo.s32 	%r1, %r3, %r4, %r5;
	setp.ge.s32 	%p1, %r1, %r2;
	@%p1 bra 	$L__BB5_2;
	cvta.to.global.u64 	%rd3, %rd2;
	cvta.to.global.u64 	%rd4, %rd1;
	mul.wide.s32 	%rd5, %r1, 4;
	add.s64 	%rd6, %rd3, %rd5;
	ld.global.f32 	%f2, [%rd6];
	setp.gt.f32 	%p2, %f2, 0f00000000;
	mul.f32 	%f3, %f1, %f2;
	selp.f32 	%f4, %f2, %f3, %p2;
	add.s64 	%rd7, %rd4, %rd5;
	st.global.f32 	[%rd7], %f4;
$L__BB5_2:
	ret;

}
	// .globl	_Z7sigmoidPfPKfi
.visible .entry _Z7sigmoidPfPKfi(
	.param .u64 .ptr .align 1 _Z7sigmoidPfPKfi_param_0,
	.param .u64 .ptr .align 1 _Z7sigmoidPfPKfi_param_1,
	.param .u32 _Z7sigmoidPfPKfi_param_2
)
{
	.reg .pred 	%p<2>;
	.reg .b32 	%r<8>;
	.reg .b32 	%f<15>;
	.reg .b64 	%rd<8>;

	ld.param.u64 	%rd1, [_Z7sigmoidPfPKfi_param_0];
	ld.param.u64 	%rd2, [_Z7sigmoidPfPKfi_param_1];
	ld.param.u32 	%r2, [_Z7sigmoidPfPKfi_param_2];
	mov.u32 	%r3, %ctaid.x;
	mov.u32 	%r4, %ntid.x;
	mov.u32 	%r5, %tid.x;
	mad.lo.s32 	%r1, %r3, %r4, %r5;
	setp.ge.s32 	%p1, %r1, %r2;
	@%p1 bra 	$L__BB6_2;
	cvta.to.global.u64 	%rd3, %rd2;
	cvta.to.global.u64 	%rd4, %rd1;
	mul.wide.s32 	%rd5, %r1, 4;
	add.s64 	%rd6, %rd3, %rd5;
	ld.global.f32 	%f1, [%rd6];
	fma.rn.f32 	%f2, %f1, 0fBBBB989D, 0f3F000000;
	cvt.sat.f32.f32 	%f3, %f2;
	mov.f32 	%f4, 0f4B400001;
	mov.f32 	%f5, 0f437C0000;
	fma.rm.f32 	%f6, %f3, %f5, %f4;
	add.f32 	%f7, %f6, 0fCB40007F;
	neg.f32 	%f8, %f7;
	fma.rn.f32 	%f9, %f1, 0fBFB8AA3B, %f8;
	fma.rn.f32 	%f10, %f1, 0fB2A57060, %f9;
	mov.b32 	%r6, %f6;
	shl.b32 	%r7, %r6, 23;
	mov.b32 	%f11, %r7;
	ex2.approx.ftz.f32 	%f12, %f10;
	fma.rn.f32 	%f13, %f12, %f11, 0f3F800000;
	rcp.rn.f32 	%f14, %f13;
	add.s64 	%rd7, %rd4, %rd5;
	st.global.f32 	[%rd7], %f14;
$L__BB6_2:
	ret;

}
	// .globl	_Z15tanh_activationPfPKfi
.visible .entry _Z15tanh_activationPfPKfi(
	.param .u64 .ptr .align 1 _Z15tanh_activationPfPKfi_param_0,
	.param .u64 .ptr .align 1 _Z15tanh_activationPfPKfi_param_1,
	.param .u32 _Z15tanh_activationPfPKfi_param_2
)
{
	.reg .pred 	%p<4>;
	.reg .b32 	%r<6>;
	.reg .b32 	%f<17>;
	.reg .b64 	%rd<8>;

	ld.param.u64 	%rd1, [_Z15tanh_activationPfPKfi_param_0];
	ld.param.u64 	%rd2, [_Z15tanh_activationPfPKfi_param_1];
	ld.param.u32 	%r2, [_Z15tanh_activationPfPKfi_param_2];
	mov.u32 	%r3, %ctaid.x;
	mov.u32 	%r4, %ntid.x;
	mov.u32 	%r5, %tid.x;
	mad.lo.s32 	%r1, %r3, %r4, %r5;
	setp.ge.s32 	%p1, %r1, %r2;
	@%p1 bra 	$L__BB7_2;
	cvta.to.global.u64 	%rd3, %rd2;
	cvta.to.global.u64 	%rd4, %rd1;
	mul.wide.s32 	%rd5, %r1, 4;
	add.s64 	%rd6, %rd3, %rd5;
	ld.global.f32 	%f1, [%rd6];
	abs.f32 	%f2, %f1;
	mul.f32 	%f3, %f2, 0f4038AA3B;
	ex2.approx.ftz.f32 	%f4, %f3;
	add.f32 	%f5, %f4, 0f3F800000;
	rcp.approx.ftz.f32 	%f6, %f5;
	fma.rn.f32 	%f7, %f6, 0fC0000000, 0f3F800000;
	setp.ge.f32 	%p2, %f2, 0f41102CB4;
	selp.f32 	%f8, 0f3F800000, %f7, %p2;
	copysign.f32 	%f9, %f1, %f8;
	mul.f32 	%f10, %f1, %f1;
	fma.rn.f32 	%f11, %f10, 0f3C80F082, 0fBD563CAE;
	fma.rn.f32 	%f12, %f11, %f10, 0f3E085941;
	fma.rn.f32 	%f13, %f12, %f10, 0fBEAAA9ED;
	fma.rn.f32 	%f14, %f13, %f10, 0f00000000;
	fma.rn.f32 	%f15, %f14, %f1, %f1;
	setp.ge.f32 	%p3, %f2, 0f3F19999A;
	selp.f32 	%f16, %f9, %f15, %p3;
	add.s64 	%rd7, %rd4, %rd5;
	st.global.f32 	[%rd7], %f16;
$L__BB7_2:
	ret;

}
	// .globl	_Z11batchNorm2dPfPKfS1_S1_S1_S1_iiiifb
.visible .entry _Z11batchNorm2dPfPKfS1_S1_S1_S1_iiiifb(
	.param .u64 .ptr .align 1 _Z11batchNorm2dPfPKfS1_S1_S1_S1_iiiifb_param_0,
	.param .u64 .ptr .align 1 _Z11batchNorm2dPfPKfS1_S1_S1_S1_iiiifb_param_1,
	.param .u64 .ptr .align 1 _Z11batchNorm2dPfPKfS1_S1_S1_S1_iiiifb_param_2,
	.param .u64 .ptr .align 1 _Z11batchNorm2dPfPKfS1_S1_S1_S1_iiiifb_param_3,
	.param .u64 .ptr .align 1 _Z11batchNorm2dPfPKfS1_S1_S1_S1_iiiifb_param_4,
	.param .u64 .ptr .align 1 _Z11batchNorm2dPfPKfS1_S1_S1_S1_iiiifb_param_5,
	.param .u32 _Z11batchNorm2dPfPKfS1_S1_S1_S1_iiiifb_param_6,
	.param .u32 _Z11batchNorm2dPfPKfS1_S1_S1_S1_iiiifb_param_7,
	.param .u32 _Z11batchNorm2dPfPKfS1_S1_S1_S1_iiiifb_param_8,
	.param .u32 _Z11batchNorm2dPfPKfS1_S1_S1_S1_iiiifb_param_9,
	.param .f32 _Z11batchNorm2dPfPKfS1_S1_S1_S1_iiiifb_param_10,
	.param .u8 _Z11batchNorm2dPfPKfS1_S1_S1_S1_iiiifb_param_11
)
{
	.reg .pred 	%p<2>;
	.reg .b32 	%r<15>;
	.reg .b32 	%f<12>;
	.reg .b64 	%rd<22>;

	ld.param.u64 	%rd2, [_Z11batchNorm2dPfPKfS1_S1_S1_S1_iiiifb_param_1];
	ld.param.u64 	%rd3, [_Z11batchNorm2dPfPKfS1_S1_S1_S1_iiiifb_param_2];
	ld.param.u64 	%rd4, [_Z11batchNorm2dPfPKfS1_S1_S1_S1_iiiifb_param_3];
	ld.param.u64 	%rd5, [_Z11batchNorm2dPfPKfS1_S1_S1_S1_iiiifb_param_4];
	ld.param.u64 	%rd6, [_Z11batchNorm2dPfPKfS1_S1_S1_S1_iiiifb_param_5];
	ld.param.u32 	%r5, [_Z11batchNorm2dPfPKfS1_S1_S1_S1_iiiifb_param_6];
	ld.param.u32 	%r2, [_Z11batchNorm2dPfPKfS1_S1_S1_S1_iiiifb_param_7];
	ld.param.u32 	%r3, [_Z11batchNorm2dPfPKfS1_S1_S1_S1_iiiifb_param_8];
	ld.param.u32 	%r4, [_Z11batchNorm2dPfPKfS1_S1_S1_S1_iiiifb_param_9];
	ld.param.f32 	%f1, [_Z11batchNorm2dPfPKfS1_S1_S1_S1_iiiifb_param_10];
	mov.u32 	%r6, %ctaid.x;
	mov.u32 	%r7, %ntid.x;
	mov.u32 	%r8, %tid.x;
	mad.lo.s32 	%r1, %r6, %r7, %r8;
	mul.lo.s32 	%r9, %r2, %r5;
	mul.lo.s32 	%r10, %r9, %r3;
	mul.lo.s32 	%r11, %r10, %r4;
	setp.ge.s32 	%p1, %r1, %r11;
	@%p1 bra 	$L__BB8_2;
	ld.param.u64 	%rd21, [_Z11batchNorm2dPfPKfS1_S1_S1_S1_iiiifb_param_0];
	cvta.to.global.u64 	%rd7, %rd2;
	cvta.to.global.u64 	%rd8, %rd5;
	cvta.to.global.u64 	%rd9, %rd6;
	cvta.to.global.u64 	%rd10, %rd3;
	cvta.to.global.u64 	%rd11, %rd4;
	cvta.to.global.u64 	%rd12, %rd21;
	mul.lo.s32 	%r12, %r4, %r3;
	div.s32 	%r13, %r1, %r12;
	rem.s32 	%r14, %r13, %r2;
	mul.wide.s32 	%rd13, %r1, 4;
	add.s64 	%rd14, %rd7, %rd13;
	ld.global.f32 	%f2, [%rd14];
	mul.wide.s32 	%rd15, %r14, 4;
	add.s64 	%rd16, %rd8, %rd15;
	ld.global.f32 	%f3, [%rd16];
	add.s64 	%rd17, %rd9, %rd15;
	ld.global.f32 	%f4, [%rd17];
	sub.f32 	%f5, %f2, %f3;
	add.f32 	%f6, %f1, %f4;
	sqrt.rn.f32 	%f7, %f6;
	div.rn.f32 	%f8, %f5, %f7;
	add.s64 	%rd18, %rd10, %rd15;
	ld.global.f32 	%f9, [%rd18];
	add.s64 	%rd19, %rd11, %rd15;
	ld.global.f32 	%f10, [%rd19];
	fma.rn.f32 	%f11, %f9, %f8, %f10;
	add.s64 	%rd20, %rd12, %rd13;
	st.global.f32 	[%rd20], %f11;
$L__BB8_2:
	ret;

}


// ===== COMPILED SASS (sm_100) =====

	.target	sm_100

	.elftype	@"ET_EXEC"


//--------------------- .note.nv.tkinfo           --------------------------
	.section	.note.nv.tkinfo,"",@"SHT_NOTE"
	.sectionflags	@"SHF_NOTE_NV_TKINFO"
	.tkinfo
        /*0018*/ 	.word	0x00000002
        /*0030*/ 	.string	""
        /*0030*/ 	.string	"ptxas"
        /*0030*/ 	.string	"Cuda compilation tools, release 13.0, V13.0.88"
        /*0030*/ 	.string	"Build cuda_13.0.r13.0/compiler.36424714_0"
        /*0030*/ 	.string	"-arch sm_100 -m 64 "



//--------------------- .note.nv.cuinfo           --------------------------
	.section	.note.nv.cuinfo,"",@"SHT_NOTE"
	.sectionflags	@"SHF_NOTE_NV_CUINFO"
        /*0018*/ 	.short	0x0002
        /*001a*/ 	.short	0x0064
        /*001c*/ 	.short	0x0082
	.zero		2


//--------------------- .nv.info                  --------------------------
	.section	.nv.info,"",@"SHT_CUDA_INFO"
	.align	4


	//----- nvinfo : EIATTR_REGCOUNT
	.align		4
        /*0000*/ 	.byte	0x04, 0x2f
        /*0002*/ 	.short	(.L_1 - .L_0)
	.align		4
.L_0:
        /*0004*/ 	.word	index@(_Z11conv2dNaivePfPKfS1_S1_iiiiiiiiii)
        /*0008*/ 	.word	0x0000001c


	//----- nvinfo : EIATTR_FRAME_SIZE
	.align		4
.L_1:
        /*000c*/ 	.byte	0x04, 0x11
        /*000e*/ 	.short	(.L_3 - .L_2)
	.align		4
.L_2:
        /*0010*/ 	.word	index@(_Z11conv2dNaivePfPKfS1_S1_iiiiiiiiii)
        /*0014*/ 	.word	0x00000000


	//----- nvinfo : EIATTR_REGCOUNT
	.align		4
.L_3:
        /*0018*/ 	.byte	0x04, 0x2f
        /*001a*/ 	.short	(.L_5 - .L_4)
	.align		4
.L_4:
        /*001c*/ 	.word	index@(_Z6im2colPfPKfiiiiiiiii)
        /*0020*/ 	.word	0x0000001b


	//----- nvinfo : EIATTR_FRAME_SIZE
	.align		4
.L_5:
        /*0024*/ 	.byte	0x04, 0x11
        /*0026*/ 	.short	(.L_7 - .L_6)
	.align		4
.L_6:
        /*0028*/ 	.word	index@(_Z6im2colPfPKfiiiiiiiii)
        /*002c*/ 	.word	0x00000000


	//----- nvinfo : EIATTR_REGCOUNT
	.align		4
.L_7:
        /*0030*/ 	.byte	0x04, 0x2f
        /*0032*/ 	.short	(.L_9 - .L_8)
	.align		4
.L_8:
        /*0034*/ 	.word	index@(_Z9maxPool2dPfPKfiiiiiiii)
        /*0038*/ 	.word	0x0000001a


	//----- nvinfo : EIATTR_FRAME_SIZE
	.align		4
.L_9:
        /*003c*/ 	.byte	0x04, 0x11
        /*003e*/ 	.short	(.L_11 - .L_10)
	.align		4
.L_10:
        /*0040*/ 	.word	index@(_Z9maxPool2dPfPKfiiiiiiii)
        /*0044*/ 	.word	0x00000000


	//----- nvinfo : EIATTR_REGCOUNT
	.align		4
.L_11:
        /*0048*/ 	.byte	0x04, 0x2f
        /*004a*/ 	.short	(.L_13 - .L_12)
	.align		4
.L_12:
        /*004c*/ 	.word	index@(_Z9avgPool2dPfPKfiiiiiiii)
        /*0050*/ 	.word	0x0000001b


	//----- nvinfo : EIATTR_FRAME_SIZE
	.align		4
.L_13:
        /*0054*/ 	.byte	0x04, 0x11
        /*0056*/ 	.short	(.L_15 - .L_14)
	.align		4
.L_14:
        /*0058*/ 	.word	index@($__internal_3_$__cuda_sm3x_div_rn_noftz_f32_slowpath)
        /*005c*/ 	.word	0x00000000


	//----- nvinfo : EIATTR_FRAME_SIZE
	.align		4
.L_15:
        /*0060*/ 	.byte	0x04, 0x11
        /*0062*/ 	.short	(.L_17 - .L_16)
	.align		4
.L_16:
        /*0064*/ 	.word	index@(_Z9avgPool2dPfPKfiiiiiiii)
        /*0068*/ 	.word	0x00000000


	//----- nvinfo : EIATTR_REGCOUNT
	.align		4
.L_17:
        /*006c*/ 	.byte	0x04, 0x2f
        /*006e*/ 	.short	(.L_19 - .L_18)
	.align		4
.L_18:
        /*0070*/ 	.word	index@(_Z4reluPfPKfi)
        /*0074*/ 	.word	0x0000000a


	//----- nvinfo : EIATTR_FRAME_SIZE
	.align		4
.L_19:
        /*0078*/ 	.byte	0x04, 0x11
        /*007a*/ 	.short	(.L_21 - .L_20)
	.align		4
.L_20:
        /*007c*/ 	.word	index@(_Z4reluPfPKfi)
        /*0080*/ 	.word	0x00000000


	//----- nvinfo : EIATTR_REGCOUNT
	.align		4
.L_21:
        /*0084*/ 	.byte	0x04, 0x2f
        /*0086*/ 	.short	(.L_23 - .L_22)
	.align		4
.L_22:
        /*0088*/ 	.word	index@(_Z9leakyReluPfPKfif)
        /*008c*/ 	.word	0x0000000c


	//----- nvinfo : EIATTR_FRAME_SIZE
	.align		4
.L_23:
        /*0090*/ 	.byte	0x04, 0x11
        /*0092*/ 	.short	(.L_25 - .L_24)
	.align		4
.L_24:
        /*0094*/ 	.word	index@(_Z9leakyReluPfPKfif)
        /*0098*/ 	.word	0x00000000


	//----- nvinfo : EIATTR_REGCOUNT
	.align		4
.L_25:
        /*009c*/ 	.byte	0x04, 0x2f
        /*009e*/ 	.short	(.L_27 - .L_26)
	.align		4
.L_26:
        /*00a0*/ 	.word	index@(_Z7sigmoidPfPKfi)
        /*00a4*/ 	.word	0x0000000e


	//----- nvinfo : EIATTR_FRAME_SIZE
	.align		4
.L_27:
        /*00a8*/ 	.byte	0x04, 0x11
        /*00aa*/ 	.short	(.L_29 - .L_28)
	.align		4
.L_28:
        /*00ac*/ 	.word	index@($__internal_2_$__cuda_sm20_rcp_rn_f32_slowpath)
        /*00b0*/ 	.word	0x00000000


	//----- nvinfo : EIATTR_FRAME_SIZE
	.align		4
.L_29:
        /*00b4*/ 	.byte	0x04, 0x11
        /*00b6*/ 	.short	(.L_31 - .L_30)
	.align		4
.L_30:
        /*00b8*/ 	.word	index@(_Z7sigmoidPfPKfi)
        /*00bc*/ 	.word	0x00000000


	//----- nvinfo : EIATTR_REGCOUNT
	.align		4
.L_31:
        /*00c0*/ 	.byte	0x04, 0x2f
        /*00c2*/ 	.short	(.L_33 - .L_32)
	.align		4
.L_32:
        /*00c4*/ 	.word	index@(_Z15tanh_activationPfPKfi)
        /*00c8*/ 	.word	0x0000000e


	//----- nvinfo : EIATTR_FRAME_SIZE
	.align		4
.L_33:
        /*00cc*/ 	.byte	0x04, 0x11
        /*00ce*/ 	.short	(.L_35 - .L_34)
	.align		4
.L_34:
        /*00d0*/ 	.word	index@(_Z15tanh_activationPfPKfi)
        /*00d4*/ 	.word	0x00000000


	//----- nvinfo : EIATTR_REGCOUNT
	.align		4
.L_35:
        /*00d8*/ 	.byte	0x04, 0x2f
        /*00da*/ 	.short	(.L_37 - .L_36)
	.align		4
.L_36:
        /*00dc*/ 	.word	index@(_Z11batchNorm2dPfPKfS1_S1_S1_S1_iiiifb)
        /*00e0*/ 	.word	0x00000010


	//----- nvinfo : EIATTR_FRAME_SIZE
	.align		4
.L_37:
        /*00e4*/ 	.byte	0x04, 0x11
        /*00e6*/ 	.short	(.L_39 - .L_38)
	.align		4
.L_38:
        /*00e8*/ 	.word	index@($__internal_1_$__cuda_sm3x_div_rn_noftz_f32_slowpath)
        /*00ec*/ 	.word	0x00000000


	//----- nvinfo : EIATTR_FRAME_SIZE
	.align		4
.L_39:
        /*00f0*/ 	.byte	0x04, 0x11
        /*00f2*/ 	.short	(.L_41 - .L_40)
	.align		4
.L_40:
        /*00f4*/ 	.word	index@($__internal_0_$__cuda_sm20_sqrt_rn_f32_slowpath)
        /*00f8*/ 	.word	0x00000000


	//----- nvinfo : EIATTR_FRAME_SIZE
	.align		4
.L_41:
        /*00fc*/ 	.byte	0x04, 0x11
        /*00fe*/ 	.short	(.L_43 - .L_42)
	.align		4
.L_42:
        /*0100*/ 	.word	index@(_Z11batchNorm2dPfPKfS1_S1_S1_S1_iiiifb)
        /*0104*/ 	.word	0x00000000


	//----- nvinfo : EIATTR_MIN_STACK_SIZE
	.align		4
.L_43:
        /*0108*/ 	.byte	0x04, 0x12
        /*010a*/ 	.short	(.L_45 - .L_44)
	.align		4
.L_44:
        /*010c*/ 	.word	index@(_Z11batchNorm2dPfPKfS1_S1_S1_S1_iiiifb)
        /*0110*/ 	.word	0x00000000


	//----- nvinfo : EIATTR_MIN_STACK_SIZE
	.align		4
.L_45:
        /*0114*/ 	.byte	0x04, 0x12
        /*0116*/ 	.short	(.L_47 - .L_46)
	.align		4
.L_46:
        /*0118*/ 	.word	index@(_Z15tanh_activationPfPKfi)
        /*011c*/ 	.word	0x00000000


	//----- nvinfo : EIATTR_MIN_STACK_SIZE
	.align		4
.L_47:
        /*0120*/ 	.byte	0x04, 0x12
        /*0122*/ 	.short	(.L_49 - .L_48)
	.align		4
.L_48:
        /*0124*/ 	.word	index@(_Z7sigmoidPfPKfi)
        /*0128*/ 	.word	0x00000000


	//----- nvinfo : EIATTR_MIN_STACK_SIZE
	.align		4
.L_49:
        /*012c*/ 	.byte	0x04, 0x12
        /*012e*/ 	.short	(.L_51 - .L_50)
	.align		4
.L_50:
        /*0130*/ 	.word	index@(_Z9leakyReluPfPKfif)
        /*0134*/ 	.word	0x00000000


	//----- nvinfo : EIATTR_MIN_STACK_SIZE
	.align		4
.L_51:
        /*0138*/ 	.byte	0x04, 0x12
        /*013a*/ 	.short	(.L_53 - .L_52)
	.align		4
.L_52:
        /*013c*/ 	.word	index@(_Z4reluPfPKfi)
        /*0140*/ 	.word	0x00000000


	//----- nvinfo : EIATTR_MIN_STACK_SIZE
	.align		4
.L_53:
        /*0144*/ 	.byte	0x04, 0x12
        /*0146*/ 	.short	(.L_55 - .L_54)
	.align		4
.L_54:
        /*0148*/ 	.word	index@(_Z9avgPool2dPfPKfiiiiiiii)
        /*014c*/ 	.word	0x00000000


	//----- nvinfo : EIATTR_MIN_STACK_SIZE
	.align		4
.L_55:
        /*0150*/ 	.byte	0x04, 0x12
        /*0152*/ 	.short	(.L_57 - .L_56)
	.align		4
.L_56:
        /*0154*/ 	.word	index@(_Z9maxPool2dPfPKfiiiiiiii)
        /*0158*/ 	.word	0x00000000


	//----- nvinfo : EIATTR_MIN_STACK_SIZE
	.align		4
.L_57:
        /*015c*/ 	.byte	0x04, 0x12
        /*015e*/ 	.short	(.L_59 - .L_58)
	.align		4
.L_58:
        /*0160*/ 	.word	index@(_Z6im2colPfPKfiiiiiiiii)
        /*0164*/ 	.word	0x00000000


	//----- nvinfo : EIATTR_MIN_STACK_SIZE
	.align		4
.L_59:
        /*0168*/ 	.byte	0x04, 0x12
        /*016a*/ 	.short	(.L_61 - .L_60)
	.align		4
.L_60:
        /*016c*/ 	.word	index@(_Z11conv2dNaivePfPKfS1_S1_iiiiiiiiii)
        /*0170*/ 	.word	0x00000000
.L_61:


//--------------------- .nv.compat                --------------------------
	.section	.nv.compat,"",@"SHT_CUDA_COMPAT_INFO"
	.align	4
        /*0000*/ 	.byte	0x02, 0x09, 0x00, 0x00, 0x02, 0x02, 0x01, 0x00, 0x02, 0x05, 0x05, 0x00, 0x03, 0x07, 0x01, 0x01
        /*0010*/ 	.byte	0x02, 0x03, 0x00, 0x00, 0x02, 0x06, 0x01, 0x00, 0x04, 0x0b, 0x08, 0x00, 0x01, 0x00, 0x00, 0x00
        /*0020*/ 	.byte	0x00, 0x00, 0x00, 0x00


//--------------------- .nv.info._Z11batchNorm2dPfPKfS1_S1_S1_S1_iiiifb --------------------------
	.section	.nv.info._Z11batchNorm2dPfPKfS1_S1_S1_S1_iiiifb,"",@"SHT_CUDA_INFO"
	.sectionflags	@""
	.align	4


	//----- nvinfo : EIATTR_CUDA_API_VERSION
	.align		4
        /*0000*/ 	.byte	0x04, 0x37
        /*0002*/ 	.short	(.L_63 - .L_62)
.L_62:
        /*0004*/ 	.word	0x00000082


	//----- nvinfo : EIATTR_KPARAM_INFO
	.align		4
.L_63:
        /*0008*/ 	.byte	0x04, 0x17
        /*000a*/ 	.short	(.L_65 - .L_64)
.L_64:
        /*000c*/ 	.word	0x00000000
        /*0010*/ 	.short	0x000b
        /*0012*/ 	.short	0x0044
        /*0014*/ 	.byte	0x00, 0xf0, 0x05, 0x00


	//----- nvinfo : EIATTR_KPARAM_INFO
	.align		4
.L_65:
        /*0018*/ 	.byte	0x04, 0x17
        /*001a*/ 	.short	(.L_67 - .L_66)
.L_66:
        /*001c*/ 	.word	0x00000000
        /*0020*/ 	.short	0x000a
        /*0022*/ 	.short	0x0040
        /*0024*/ 	.byte	0x00, 0xf0, 0x11, 0x00


	//----- nvinfo : EIATTR_KPARAM_INFO
	.align		4
.L_67:
        /*0028*/ 	.byte	0x04, 0x17
        /*002a*/ 	.short	(.L_69 - .L_68)
.L_68:
        /*002c*/ 	.word	0x00000000
        /*0030*/ 	.short	0x0009
        /*0032*/ 	.short	0x003c
        /*0034*/ 	.byte	0x00, 0xf0, 0x11, 0x00


	//----- nvinfo : EIATTR_KPARAM_INFO
	.align		4
.L_69:
        /*0038*/ 	.byte	0x04, 0x17
        /*003a*/ 	.short	(.L_71 - .L_70)
.L_70:
        /*003c*/ 	.word	0x00000000
        /*0040*/ 	.short	0x0008
        /*0042*/ 	.short	0x0038
        /*0044*/ 	.byte	0x00, 0xf0, 0x11, 0x00


	//----- nvinfo : EIATTR_KPARAM_INFO
	.align		4
.L_71:
        /*0048*/ 	.byte	0x04, 0x17
        /*004a*/ 	.short	(.L_73 - .L_72)
.L_72:
        /*004c*/ 	.word	0x00000000
        /*0050*/ 	.short	0x0007
        /*0052*/ 	.short	0x0034
        /*0054*/ 	.byte	0x00, 0xf0, 0x11, 0x00


	//----- nvinfo : EIATTR_KPARAM_INFO
	.align		4
.L_73:
        /*0058*/ 	.byte	0x04, 0x17
        /*005a*/ 	.short	(.L_75 - .L_74)
.L_74:
        /*005c*/ 	.word	0x00000000
        /*0060*/ 	.short	0x0006
        /*0062*/ 	.short	0x0030
        /*0064*/ 	.byte	0x00, 0xf0, 0x11, 0x00


	//----- nvinfo : EIATTR_KPARAM_INFO
	.align		4
.L_75:
        /*0068*/ 	.byte	0x04, 0x17
        /*006a*/ 	.short	(.L_77 - .L_76)
.L_76:
        /*006c*/ 	.word	0x00000000
        /*0070*/ 	.short	0x0005
        /*0072*/ 	.short	0x0028
        /*0074*/ 	.byte	0x00, 0xf5, 0x21, 0x00


	//----- nvinfo : EIATTR_KPARAM_INFO
	.align		4
.L_77:
        /*0078*/ 	.byte	0x04, 0x17
        /*007a*/ 	.short	(.L_79 - .L_78)
.L_78:
        /*007c*/ 	.word	0x00000000
        /*0080*/ 	.short	0x0004
        /*0082*/ 	.short	0x0020
        /*0084*/ 	.byte	0x00, 0xf5, 0x21, 0x00


	//----- nvinfo : EIATTR_KPARAM_INFO
	.align		4
.L_79:
        /*0088*/ 	.byte	0x04, 0x17
        /*008a*/ 	.short	(.L_81 - .L_80)
.L_80:
        /*008c*/ 	.word	0x00000000
        /*0090*/ 	.short	0x0003
        /*0092*/ 	.short	0x0018
        /*0094*/ 	.byte	0x00, 0xf5, 0x21, 0x00


	//----- nvinfo : EIATTR_KPARAM_INFO
	.align		4
.L_81:
        /*0098*/ 	.byte	0x04, 0x17
        /*009a*/ 	.short	(.L_83 - .L_82)
.L_82:
        /*009c*/ 	.word	0x00000000
        /*00a0*/ 	.short	0x0002
        /*00a2*/ 	.short	0x0010
        /*00a4*/ 	.byte	0x00, 0xf5, 0x21, 0x00


	//----- nvinfo : EIATTR_KPARAM_INFO
	.align		4
.L_83:
        /*00a8*/ 	.byte	0x04, 0x17
        /*00aa*/ 	.short	(.L_85 - .L_84)
.L_84:
        /*00ac*/ 	.word	0x00000000
        /*00b0*/ 	.short	0x0001
        /*00b2*/ 	.short	0x0008
        /*00b4*/ 	.byte	0x00, 0xf5, 0x21, 0x00


	//----- nvinfo : EIATTR_KPARAM_INFO
	.align		4
.L_85:
        /*00b8*/ 	.byte	0x04, 0x17
        /*00ba*/ 	.short	(.L_87 - .L_86)
.L_86:
        /*00bc*/ 	.word	0x00000000
        /*00c0*/ 	.short	0x0000
        /*00c2*/ 	.short	0x0000
        /*00c4*/ 	.byte	0x00, 0xf5, 0x21, 0x00


	//----- nvinfo : EIATTR_SPARSE_MMA_MASK
	.align		4
.L_87:
        /*00c8*/ 	.byte	0x03, 0x50
        /*00ca*/ 	.short	0x0000


	//----- nvinfo : EIATTR_MAXREG_COUNT
	.align		4
        /*00cc*/ 	.byte	0x03, 0x1b
        /*00ce*/ 	.short	0x00ff


	//----- nvinfo : EIATTR_MERCURY_ISA_VERSION
	.align		4
        /*00d0*/ 	.byte	0x03, 0x5f
        /*00d2*/ 	.short	0x0101


	//----- nvinfo : EIATTR_VRC_CTA_INIT_COUNT
	.align		4
        /*00d4*/ 	.byte	0x02, 0x4a
	.zero		1
	.zero		1


	//----- nvinfo : EIATTR_EXIT_INSTR_OFFSETS
	.align		4
        /*00d8*/ 	.byte	0x04, 0x1c
        /*00da*/ 	.short	(.L_89 - .L_88)


	//   ....[0]....
.L_88:
        /*00dc*/ 	.word	0x000000b0


	//   ....[1]....
        /*00e0*/ 	.word	0x000006f0


	//----- nvinfo : EIATTR_CRS_STACK_SIZE
	.align		4
.L_89:
        /*00e4*/ 	.byte	0x04, 0x1e
        /*00e6*/ 	.short	(.L_91 - .L_90)
.L_90:
        /*00e8*/ 	.word	0x00000000


	//----- nvinfo : EIATTR_CBANK_PARAM_SIZE
	.align		4
.L_91:
        /*00ec*/ 	.byte	0x03, 0x19
        /*00ee*/ 	.short	0x0045


	//----- nvinfo : EIATTR_PARAM_CBANK
	.align		4
        /*00f0*/ 	.byte	0x04, 0x0a
        /*00f2*/ 	.short	(.L_93 - .L_92)
	.align		4
.L_92:
        /*00f4*/ 	.word	index@(.nv.constant0._Z11batchNorm2dPfPKfS1_S1_S1_S1_iiiifb)
        /*00f8*/ 	.short	0x0380
        /*00fa*/ 	.short	0x0045


	//----- nvinfo : EIATTR_SW_WAR
	.align		4
.L_93:
        /*00fc*/ 	.byte	0x04, 0x36
        /*00fe*/ 	.short	(.L_95 - .L_94)
.L_94:
        /*0100*/ 	.word	0x00000008
.L_95:


//--------------------- .nv.info._Z15tanh_activationPfPKfi --------------------------
	.section	.nv.info._Z15tanh_activationPfPKfi,"",@"SHT_CUDA_INFO"
	.sectionflags	@""
	.align	4


	//----- nvinfo : EIATTR_CUDA_API_VERSION
	.align		4
        /*0000*/ 	.byte	0x04, 0x37
        /*0002*/ 	.short	(.L_97 - .L_96)
.L_96:
        /*0004*/ 	.word	0x00000082


	//----- nvinfo : EIATTR_KPARAM_INFO
	.align		4
.L_97:
        /*0008*/ 	.byte	0x04, 0x17
        /*000a*/ 	.short	(.L_99 - .L_98)
.L_98:
        /*000c*/ 	.word	0x00000000
        /*0010*/ 	.short	0x0002
        /*0012*/ 	.short	0x0010
        /*0014*/ 	.byte	0x00, 0xf0, 0x11, 0x00


	//----- nvinfo : EIATTR_KPARAM_INFO
	.align		4
.L_99:
        /*0018*/ 	.byte	0x04, 0x17
        /*001a*/ 	.short	(.L_101 - .L_100)
.L_100:
        /*001c*/ 	.word	0x00000000
        /*0020*/ 	.short	0x0001
        /*0022*/ 	.short	0x0008
        /*0024*/ 	.byte	0x00, 0xf5, 0x21, 0x00


	//----- nvinfo : EIATTR_KPARAM_INFO
	.align		4
.L_101:
        /*0028*/ 	.byte	0x04, 0x17
        /*002a*/ 	.short	(.L_103 - .L_102)
.L_102:
        /*002c*/ 	.word	0x00000000
        /*0030*/ 	.short	0x0000
        /*0032*/ 	.short	0x0000
        /*0034*/ 	.byte	0x00, 0xf5, 0x21, 0x00


	//----- nvinfo : EIATTR_SPARSE_MMA_MASK
	.align		4
.L_103:
        /*0038*/ 	.byte	0x03, 0x50
        /*003a*/ 	.short	0x0000


	//----- nvinfo : EIATTR_MAXREG_COUNT
	.align		4
        /*003c*/ 	.byte	0x03, 0x1b
        /*003e*/ 	.short	0x00ff


	//----- nvinfo : EIATTR_MERCURY_ISA_VERSION
	.align		4
        /*0040*/ 	.byte	0x03, 0x5f
        /*0042*/ 	.short	0x0101


	//----- nvinfo : EIATTR_VRC_CTA_INIT_COUNT
	.align		4
        /*0044*/ 	.byte	0x02, 0x4a
	.zero		1
	.zero		1


	//----- nvinfo : EIATTR_EXIT_INSTR_OFFSETS
	.align		4
        /*0048*/ 	.byte	0x04, 0x1c
        /*004a*/ 	.short	(.L_105 - .L_104)


	//   ....[0]....
.L_104:
        /*004c*/ 	.word	0x00000070


	//   ....[1]....
        /*0050*/ 	.word	0x00000200


	//----- nvinfo : EIATTR_CBANK_PARAM_SIZE
	.align		4
.L_105:
        /*0054*/ 	.byte	0x03, 0x19
        /*0056*/ 	.short	0x0014


	//----- nvinfo : EIATTR_PARAM_CBANK
	.align		4
        /*0058*/ 	.byte	0x04, 0x0a
        /*005a*/ 	.short	(.L_107 - .L_106)
	.align		4
.L_106:
        /*005c*/ 	.word	index@(.nv.constant0._Z15tanh_activationPfPKfi)
        /*0060*/ 	.short	0x0380
        /*0062*/ 	.short	0x0014


	//----- nvinfo : EIATTR_SW_WAR
	.align		4
.L_107:
        /*0064*/ 	.byte	0x04, 0x36
        /*0066*/ 	.short	(.L_109 - .L_108)
.L_108:
        /*0068*/ 	.word	0x00000008
.L_109:


//--------------------- .nv.info._Z7sigmoidPfPKfi --------------------------
	.section	.nv.info._Z7sigmoidPfPKfi,"",@"SHT_CUDA_INFO"
	.sectionflags	@""
	.align	4


	//----- nvinfo : EIATTR_CUDA_API_VERSION
	.align		4
        /*0000*/ 	.byte	0x04, 0x37
        /*0002*/ 	.short	(.L_111 - .L_110)
.L_110:
        /*0004*/ 	.word	0x00000082


	//----- nvinfo : EIATTR_KPARAM_INFO
	.align		4
.L_111:
        /*0008*/ 	.byte	0x04, 0x17
        /*000a*/ 	.short	(.L_113 - .L_112)
.L_112:
        /*000c*/ 	.word	0x00000000
        /*0010*/ 	.short	0x0002
        /*0012*/ 	.short	0x0010
        /*0014*/ 	.byte	0x00, 0xf0, 0x11, 0x00


	//----- nvinfo : EIATTR_KPARAM_INFO
	.align		4
.L_113:
        /*0018*/ 	.byte	0x04, 0x17
        /*001a*/ 	.short	(.L_115 - .L_114)
.L_114:
        /*001c*/ 	.word	0x00000000
        /*0020*/ 	.short	0x0001
        /*0022*/ 	.short	0x0008
        /*0024*/ 	.byte	0x00, 0xf5, 0x21, 0x00


	//----- nvinfo : EIATTR_KPARAM_INFO
	.align		4
.L_115:
        /*0028*/ 	.byte	0x04, 0x17
        /*002a*/ 	.short	(.L_117 - .L_116)
.L_116:
        /*002c*/ 	.word	0x00000000
        /*0030*/ 	.short	0x0000
        /*0032*/ 	.short	0x0000
        /*0034*/ 	.byte	0x00, 0xf5, 0x21, 0x00


	//----- nvinfo : EIATTR_SPARSE_MMA_MASK
	.align		4
.L_117:
        /*0038*/ 	.byte	0x03, 0x50
        /*003a*/ 	.short	0x0000


	//----- nvinfo : EIATTR_MAXREG_COUNT
	.align		4
        /*003c*/ 	.byte	0x03, 0x1b
        /*003e*/ 	.short	0x00ff


	//----- nvinfo : EIATTR_MERCURY_ISA_VERSION
	.align		4
        /*0040*/ 	.byte	0x03, 0x5f
        /*0042*/ 	.short	0x0101


	//----- nvinfo : EIATTR_VRC_CTA_INIT_COUNT
	.align		4
        /*0044*/ 	.byte	0x02, 0x4a
	.zero		1
	.zero		1


	//----- nvinfo : EIATTR_EXIT_INSTR_OFFSETS
	.align		4
        /*0048*/ 	.byte	0x04, 0x1c
        /*004a*/ 	.short	(.L_119 - .L_118)


	//   ....[0]....
.L_118:
        /*004c*/ 	.word	0x00000070


	//   ....[1]....
        /*0050*/ 	.word	0x00000260


	//----- nvinfo : EIATTR_CRS_STACK_SIZE
	.align		4
.L_119:
        /*0054*/ 	.byte	0x04, 0x1e
        /*0056*/ 	.short	(.L_121 - .L_120)
.L_120:
        /*0058*/ 	.word	0x00000000


	//----- nvinfo : EIATTR_CBANK_PARAM_SIZE
	.align		4
.L_121:
        /*005c*/ 	.byte	0x03, 0x19
        /*005e*/ 	.short	0x0014


	//----- nvinfo : EIATTR_PARAM_CBANK
	.align		4
        /*0060*/ 	.byte	0x04, 0x0a
        /*0062*/ 	.short	(.L_123 - .L_122)
	.align		4
.L_122:
        /*0064*/ 	.word	index@(.nv.constant0._Z7sigmoidPfPKfi)
        /*0068*/ 	.short	0x0380
        /*006a*/ 	.short	0x0014


	//----- nvinfo : EIATTR_SW_WAR
	.align		4
.L_123:
        /*006c*/ 	.byte	0x04, 0x36
        /*006e*/ 	.short	(.L_125 - .L_124)
.L_124:
        /*0070*/ 	.word	0x00000008
.L_125:


//--------------------- .nv.info._Z9leakyReluPfPKfif --------------------------
	.section	.nv.info._Z9leakyReluPfPKfif,"",@"SHT_CUDA_INFO"
	.sectionflags	@""
	.align	4


	//----- nvinfo : EIATTR_CUDA_API_VERSION
	.align		4
        /*0000*/ 	.byte	0x04, 0x37
        /*0002*/ 	.short	(.L_127 - .L_126)
.L_126:
        /*0004*/ 	.word	0x00000082


	//----- nvinfo : EIATTR_KPARAM_INFO
	.align		4
.L_127:
        /*0008*/ 	.byte	0x04, 0x17
        /*000a*/ 	.short	(.L_129 - .L_128)
.L_128:
        /*000c*/ 	.word	0x00000000
        /*0010*/ 	.short	0x0003
        /*0012*/ 	.short	0x0014
        /*0014*/ 	.byte	0x00, 0xf0, 0x11, 0x00


	//----- nvinfo : EIATTR_KPARAM_INFO
	.align		4
.L_129:
        /*0018*/ 	.byte	0x04, 0x17
        /*001a*/ 	.short	(.L_131 - .L_130)
.L_130:
        /*001c*/ 	.word	0x00000000
        /*0020*/ 	.short	0x0002
        /*0022*/ 	.short	0x0010
        /*0024*/ 	.byte	0x00, 0xf0, 0x11, 0x00


	//----- nvinfo : EIATTR_KPARAM_INFO
	.align		4
.L_131:
        /*0028*/ 	.byte	0x04, 0x17
        /*002a*/ 	.short	(.L_133 - .L_132)
.L_132:
        /*002c*/ 	.word	0x00000000
        /*0030*/ 	.short	0x0001
        /*0032*/ 	.short	0x0008
        /*0034*/ 	.byte	0x00, 0xf5, 0x21, 0x00


	//----- nvinfo : EIATTR_KPARAM_INFO
	.align		4
.L_133:
        /*0038*/ 	.byte	0x04, 0x17
        /*003a*/ 	.short	(.L_135 - .L_134)
.L_134:
        /*003c*/ 	.word	0x00000000
        /*0040*/ 	.short	0x0000
        /*0042*/ 	.short	0x0000
        /*0044*/ 	.byte	0x00, 0xf5, 0x21, 0x00


	//----- nvinfo : EIATTR_SPARSE_MMA_MASK
	.align		4
.L_135:
        /*0048*/ 	.byte	0x03, 0x50
        /*004a*/ 	.short	0x0000


	//----- nvinfo : EIATTR_MAXREG_COUNT
	.align		4
        /*004c*/ 	.byte	0x03, 0x1b
        /*004e*/ 	.short	0x00ff


	//----- nvinfo : EIATTR_MERCURY_ISA_VERSION
	.align		4
        /*0050*/ 	.byte	0x03, 0x5f
        /*0052*/ 	.short	0x0101


	//----- nvinfo : EIATTR_VRC_CTA_INIT_COUNT
	.align		4
        /*0054*/ 	.byte	0x02, 0x4a
	.zero		1
	.zero		1


	//----- nvinfo : EIATTR_EXIT_INSTR_OFFSETS
	.align		4
        /*0058*/ 	.byte	0x04, 0x1c
        /*005a*/ 	.short	(.L_137 - .L_136)


	//   ....[0]....
.L_136:
        /*005c*/ 	.word	0x00000070


	//   ....[1]....
        /*0060*/ 	.word	0x00000120


	//----- nvinfo : EIATTR_CBANK_PARAM_SIZE
	.align		4
.L_137:
        /*0064*/ 	.byte	0x03, 0x19
        /*0066*/ 	.short	0x0018


	//----- nvinfo : EIATTR_PARAM_CBANK
	.align		4
        /*0068*/ 	.byte	0x04, 0x0a
        /*006a*/ 	.short	(.L_139 - .L_138)
	.align		4
.L_138:
        /*006c*/ 	.word	index@(.nv.constant0._Z9leakyReluPfPKfif)
        /*0070*/ 	.short	0x0380
        /*0072*/ 	.short	0x0018


	//----- nvinfo : EIATTR_SW_WAR
	.align		4
.L_139:
        /*0074*/ 	.byte	0x04, 0x36
        /*0076*/ 	.short	(.L_141 - .L_140)
.L_140:
        /*0078*/ 	.word	0x00000008
.L_141:


//--------------------- .nv.info._Z4reluPfPKfi    --------------------------
	.section	.nv.info._Z4reluPfPKfi,"",@"SHT_CUDA_INFO"
	.sectionflags	@""
	.align	4


	//----- nvinfo : EIATTR_CUDA_API_VERSION
	.align		4
        /*0000*/ 	.byte	0x04, 0x37
        /*0002*/ 	.short	(.L_143 - .L_142)
.L_142:
        /*0004*/ 	.word	0x00000082


	//----- nvinfo : EIATTR_KPARAM_INFO
	.align		4
.L_143:
        /*0008*/ 	.byte	0x04, 0x17
        /*000a*/ 	.short	(.L_145 - .L_144)
.L_144:
        /*000c*/ 	.word	0x00000000
        /*0010*/ 	.short	0x0002
        /*0012*/ 	.short	0x0010
        /*0014*/ 	.byte	0x00, 0xf0, 0x11, 0x00


	//----- nvinfo : EIATTR_KPARAM_INFO
	.align		4
.L_145:
        /*0018*/ 	.byte	0x04, 0x17
        /*001a*/ 	.short	(.L_147 - .L_146)
.L_146:
        /*001c*/ 	.word	0x00000000
        /*0020*/ 	.short	0x0001
        /*0022*/ 	.short	0x0008
        /*0024*/ 	.byte	0x00, 0xf5, 0x21, 0x00


	//----- nvinfo : EIATTR_KPARAM_INFO
	.align		4
.L_147:
        /*0028*/ 	.byte	0x04, 0x17
        /*002a*/ 	.short	(.L_149 - .L_148)
.L_148:
        /*002c*/ 	.word	0x00000000
        /*0030*/ 	.short	0x0000
        /*0032*/ 	.short	0x0000
        /*0034*/ 	.byte	0x00, 0xf5, 0x21, 0x00


	//----- nvinfo : EIATTR_SPARSE_MMA_MASK
	.align		4
.L_149:
        /*0038*/ 	.byte	0x03, 0x50
        /*003a*/ 	.short	0x0000


	//----- nvinfo : EIATTR_MAXREG_COUNT
	.align		4
        /*003c*/ 	.byte	0x03, 0x1b
        /*003e*/ 	.short	0x00ff


	//----- nvinfo : EIATTR_MERCURY_ISA_VERSION
	.align		4
        /*0040*/ 	.byte	0x03, 0x5f
        /*0042*/ 	.short	0x0101


	//----- nvinfo : EIATTR_VRC_CTA_INIT_COUNT
	.align		4
        /*0044*/ 	.byte	0x02, 0x4a
	.zero		1
	.zero		1


	//----- nvinfo : EIATTR_EXIT_INSTR_OFFSETS
	.align		4
        /*0048*/ 	.byte	0x04, 0x1c
        /*004a*/ 	.short	(.L_151 - .L_150)


	//   ....[0]....
.L_150:
        /*004c*/ 	.word	0x00000070


	//   ....[1]....
        /*0050*/ 	.word	0x00000100


	//----- nvinfo : EIATTR_CBANK_PARAM_SIZE
	.align		4
.L_151:
        /*0054*/ 	.byte	0x03, 0x19
        /*0056*/ 	.short	0x0014


	//----- nvinfo : EIATTR_PARAM_CBANK
	.align		4
        /*0058*/ 	.byte	0x04, 0x0a
        /*005a*/ 	.short	(.L_153 - .L_152)
	.align		4
.L_152:
        /*005c*/ 	.word	index@(.nv.constant0._Z4reluPfPKfi)
        /*0060*/ 	.short	0x0380
        /*0062*/ 	.short	0x0014


	//----- nvinfo : EIATTR_SW_WAR
	.align		4
.L_153:
        /*0064*/ 	.byte	0x04, 0x36
        /*0066*/ 	.short	(.L_155 - .L_154)
.L_154:
        /*0068*/ 	.word	0x00000008
.L_155:


//--------------------- .nv.info._Z9avgPool2dPfPKfiiiiiiii --------------------------
	.section	.nv.info._Z9avgPool2dPfPKfiiiiiiii,"",@"SHT_CUDA_INFO"
	.sectionflags	@""
	.align	4


	//----- nvinfo : EIATTR_CUDA_API_VERSION
	.align		4
        /*0000*/ 	.byte	0x04, 0x37
        /*0002*/ 	.short	(.L_157 - .L_156)
.L_156:
        /*0004*/ 	.word	0x00000082


	//----- nvinfo : EIATTR_KPARAM_INFO
	.align		4
.L_157:
        /*0008*/ 	.byte	0x04, 0x17
        /*000a*/ 	.short	(.L_159 - .L_158)
.L_158:
        /*000c*/ 	.word	0x00000000
        /*0010*/ 	.short	0x0009
        /*0012*/ 	.short	0x002c
        /*0014*/ 	.byte	0x00, 0xf0, 0x11, 0x00


	//----- nvinfo : EIATTR_KPARAM_INFO
	.align		4
.L_159:
        /*0018*/ 	.byte	0x04, 0x17
        /*001a*/ 	.short	(.L_161 - .L_160)
.L_160:
        /*001c*/ 	.word	0x00000000
        /*0020*/ 	.short	0x0008
        /*0022*/ 	.short	0x0028
        /*0024*/ 	.byte	0x00, 0xf0, 0x11, 0x00


	//----- nvinfo : EIATTR_KPARAM_INFO
	.align		4
.L_161:
        /*0028*/ 	.byte	0x04, 0x17
        /*002a*/ 	.short	(.L_163 - .L_162)
.L_162:
        /*002c*/ 	.word	0x00000000
        /*0030*/ 	.short	0x0007
        /*0032*/ 	.short	0x0024
        /*0034*/ 	.byte	0x00, 0xf0, 0x11, 0x00


	//----- nvinfo : EIATTR_KPARAM_INFO
	.align		4
.L_163:
        /*0038*/ 	.byte	0x04, 0x17
        /*003a*/ 	.short	(.L_165 - .L_164)
.L_164:
        /*003c*/ 	.word	0x00000000
        /*0040*/ 	.short	0x0006
        /*0042*/ 	.short	0x0020
        /*0044*/ 	.byte	0x00, 0xf0, 0x11, 0x00


	//----- nvinfo : EIATTR_KPARAM_INFO
	.align		4
.L_165:
        /*0048*/ 	.byte	0x04, 0x17
        /*004a*/ 	.short	(.L_167 - .L_166)
.L_166:
        /*004c*/ 	.word	0x00000000
        /*0050*/ 	.short	0x0005
        /*0052*/ 	.short	0x001c
        /*0054*/ 	.byte	0x00, 0xf0, 0x11, 0x00


	//----- nvinfo : EIATTR_KPARAM_INFO
	.align		4
.L_167:
        /*0058*/ 	.byte	0x04, 0x17
        /*005a*/ 	.short	(.L_169 - .L_168)
.L_168:
        /*005c*/ 	.word	0x00000000
        /*0060*/ 	.short	0x0004
        /*0062*/ 	.short	0x0018
        /*0064*/ 	.byte	0x00, 0xf0, 0x11, 0x00


	//----- nvinfo : EIATTR_KPARAM_INFO
	.align		4
.L_169:
        /*0068*/ 	.byte	0x04, 0x17
        /*006a*/ 	.short	(.L_171 - .L_170)
.L_170:
        /*006c*/ 	.word	0x00000000
        /*0070*/ 	.short	0x0003
        /*0072*/ 	.short	0x0014
        /*0074*/ 	.byte	0x00, 0xf0, 0x11, 0x00


	//----- nvinfo : EIATTR_KPARAM_INFO
	.align		4
.L_171:
        /*0078*/ 	.byte	0x04, 0x17
        /*007a*/ 	.short	(.L_173 - .L_172)
.L_172:
        /*007c*/ 	.word	0x00000000
        /*0080*/ 	.short	0x0002
        /*0082*/ 	.short	0x0010
        /*0084*/ 	.byte	0x00, 0xf0, 0x11, 0x00


	//----- nvinfo : EIATTR_KPARAM_INFO
	.align		4
.L_173:
        /*0088*/ 	.byte	0x04, 0x17
        /*008a*/ 	.short	(.L_175 - .L_174)
.L_174:
        /*008c*/ 	.word	0x00000000
        /*0090*/ 	.short	0x0001
        /*0092*/ 	.short	0x0008
        /*0094*/ 	.byte	0x00, 0xf5, 0x21, 0x00


	//----- nvinfo : EIATTR_KPARAM_INFO
	.align		4
.L_175:
        /*0098*/ 	.byte	0x04, 0x17
        /*009a*/ 	.short	(.L_177 - .L_176)
.L_176:
        /*009c*/ 	.word	0x00000000
        /*00a0*/ 	.short	0x0000
        /*00a2*/ 	.short	0x0000
        /*00a4*/ 	.byte	0x00, 0xf5, 0x21, 0x00


	//----- nvinfo : EIATTR_SPARSE_MMA_MASK
	.align		4
.L_177:
        /*00a8*/ 	.byte	0x03, 0x50
        /*00aa*/ 	.short	0x0000


	//----- nvinfo : EIATTR_MAXREG_COUNT
	.align		4
        /*00ac*/ 	.byte	0x03, 0x1b
        /*00ae*/ 	.short	0x00ff


	//----- nvinfo : EIATTR_MERCURY_ISA_VERSION
	.align		4
        /*00b0*/ 	.byte	0x03, 0x5f
        /*00b2*/ 	.short	0x0101


	//----- nvinfo : EIATTR_VRC_CTA_INIT_COUNT
	.align		4
        /*00b4*/ 	.byte	0x02, 0x4a
	.zero		1
	.zero		1


	//----- nvinfo : EIATTR_EXIT_INSTR_OFFSETS
	.align		4
        /*00b8*/ 	.byte	0x04, 0x1c
        /*00ba*/ 	.short	(.L_179 - .L_178)


	//   ....[0]....
.L_178:
        /*00bc*/ 	.word	0x000000b0


	//   ....[1]....
        /*00c0*/ 	.word	0x000012e0


	//----- nvinfo : EIATTR_CRS_STACK_SIZE
	.align		4
.L_179:
        /*00c4*/ 	.byte	0x04, 0x1e
        /*00c6*/ 	.short	(.L_181 - .L_180)
.L_180:
        /*00c8*/ 	.word	0x00000000


	//----- nvinfo : EIATTR_CBANK_PARAM_SIZE
	.align		4
.L_181:
        /*00cc*/ 	.byte	0x03, 0x19
        /*00ce*/ 	.short	0x0030


	//----- nvinfo : EIATTR_PARAM_CBANK
	.align		4
        /*00d0*/ 	.byte	0x04, 0x0a
        /*00d2*/ 	.short	(.L_183 - .L_182)
	.align		4
.L_182:
        /*00d4*/ 	.word	index@(.nv.constant0._Z9avgPool2dPfPKfiiiiiiii)
        /*00d8*/ 	.short	0x0380
        /*00da*/ 	.short	0x0030


	//----- nvinfo : EIATTR_SW_WAR
	.align		4
.L_183:
        /*00dc*/ 	.byte	0x04, 0x36
        /*00de*/ 	.short	(.L_185 - .L_184)
.L_184:
        /*00e0*/ 	.word	0x00000008
.L_185:


//--------------------- .nv.info._Z9maxPool2dPfPKfiiiiiiii --------------------------
	.section	.nv.info._Z9maxPool2dPfPKfiiiiiiii,"",@"SHT_CUDA_INFO"
	.sectionflags	@""
	.align	4


	//----- nvinfo : EIATTR_CUDA_API_VERSION
	.align		4
        /*0000*/ 	.byte	0x04, 0x37
        /*0002*/ 	.short	(.L_187 - .L_186)
.L_186:
        /*0004*/ 	.word	0x00000082


	//----- nvinfo : EIATTR_KPARAM_INFO
	.align		4
.L_187:
        /*0008*/ 	.byte	0x04, 0x17
        /*000a*/ 	.short	(.L_189 - .L_188)
.L_188:
        /*000c*/ 	.word	0x00000000
        /*0010*/ 	.short	0x0009
        /*0012*/ 	.short	0x002c
        /*0014*/ 	.byte	0x00, 0xf0, 0x11, 0x00


	//----- nvinfo : EIATTR_KPARAM_INFO
	.align		4
.L_189:
        /*0018*/ 	.byte	0x04, 0x17
        /*001a*/ 	.short	(.L_191 - .L_190)
.L_190:
        /*001c*/ 	.word	0x00000000
        /*0020*/ 	.short	0x0008
        /*0022*/ 	.short	0x0028
        /*0024*/ 	.byte	0x00, 0xf0, 0x11, 0x00


	//----- nvinfo : EIATTR_KPARAM_INFO
	.align		4
.L_191:
        /*0028*/ 	.byte	0x04, 0x17
        /*002a*/ 	.short	(.L_193 - .L_192)
.L_192:
        /*002c*/ 	.word	0x00000000
        /*0030*/ 	.short	0x0007
        /*0032*/ 	.short	0x0024
        /*0034*/ 	.byte	0x00, 0xf0, 0x11, 0x00


	//----- nvinfo : EIATTR_KPARAM_INFO
	.align		4
.L_193:
        /*0038*/ 	.byte	0x04, 0x17
        /*003a*/ 	.short	(.L_195 - .L_194)
.L_194:
        /*003c*/ 	.word	0x00000000
        /*0040*/ 	.short	0x0006
        /*0042*/ 	.short	0x0020
        /*0044*/ 	.byte	0x00, 0xf0, 0x11, 0x00


	//----- nvinfo : EIATTR_KPARAM_INFO
	.align		4
.L_195:
        /*0048*/ 	.byte	0x04, 0x17
        /*004a*/ 	.short	(.L_197 - .L_196)
.L_196:
        /*004c*/ 	.word	0x00000000
        /*0050*/ 	.short	0x0005
        /*0052*/ 	.short	0x001c
        /*0054*/ 	.byte	0x00, 0xf0, 0x11, 0x00


	//----- nvinfo : EIATTR_KPARAM_INFO
	.align		4
.L_197:
        /*0058*/ 	.byte	0x04, 0x17
        /*005a*/ 	.short	(.L_199 - .L_198)
.L_198:
        /*005c*/ 	.word	0x00000000
        /*0060*/ 	.short	0x0004
        /*0062*/ 	.short	0x0018
        /*0064*/ 	.byte	0x00, 0xf0, 0x11, 0x00


	//----- nvinfo : EIATTR_KPARAM_INFO
	.align		4
.L_199:
        /*0068*/ 	.byte	0x04, 0x17
        /*006a*/ 	.short	(.L_201 - .L_200)
.L_200:
        /*006c*/ 	.word	0x00000000
        /*0070*/ 	.short	0x0003
        /*0072*/ 	.short	0x0014
        /*0074*/ 	.byte	0x00, 0xf0, 0x11, 0x00


	//----- nvinfo : EIATTR_KPARAM_INFO
	.align		4
.L_201:
        /*0078*/ 	.byte	0x04, 0x17
        /*007a*/ 	.short	(.L_203 - .L_202)
.L_202:
        /*007c*/ 	.word	0x00000000
        /*0080*/ 	.short	0x0002
        /*0082*/ 	.short	0x0010
        /*0084*/ 	.byte	0x00, 0xf0, 0x11, 0x00


	//----- nvinfo : EIATTR_KPARAM_INFO
	.align		4
.L_203:
        /*0088*/ 	.byte	0x04, 0x17
        /*008a*/ 	.short	(.L_205 - .L_204)
.L_204:
        /*008c*/ 	.word	0x00000000
        /*0090*/ 	.short	0x0001
        /*0092*/ 	.short	0x0008
        /*0094*/ 	.byte	0x00, 0xf5, 0x21, 0x00


	//----- nvinfo : EIATTR_KPARAM_INFO
	.align		4
.L_205:
        /*0098*/ 	.byte	0x04, 0x17
        /*009a*/ 	.short	(.L_207 - .L_206)
.L_206:
        /*009c*/ 	.word	0x00000000
        /*00a0*/ 	.short	0x0000
        /*00a2*/ 	.short	0x0000
        /*00a4*/ 	.byte	0x00, 0xf5, 0x21, 0x00


	//----- nvinfo : EIATTR_SPARSE_MMA_MASK
	.align		4
.L_207:
        /*00a8*/ 	.byte	0x03, 0x50
        /*00aa*/ 	.short	0x0000


	//----- nvinfo : EIATTR_MAXREG_COUNT
	.align		4
        /*00ac*/ 	.byte	0x03, 0x1b
        /*00ae*/ 	.short	0x00ff


	//----- nvinfo : EIATTR_MERCURY_ISA_VERSION
	.align		4
        /*00b0*/ 	.byte	0x03, 0x5f
        /*00b2*/ 	.short	0x0101


	//----- nvinfo : EIATTR_VRC_CTA_INIT_COUNT
	.align		4
        /*00b4*/ 	.byte	0x02, 0x4a
	.zero		1
	.zero		1


	//----- nvinfo : EIATTR_EXIT_INSTR_OFFSETS
	.align		4
        /*00b8*/ 	.byte	0x04, 0x1c
        /*00ba*/ 	.short	(.L_209 - .L_208)


	//   ....[0]....
.L_208:
        /*00bc*/ 	.word	0x000000b0


	//   ....[1]....
        /*00c0*/ 	.word	0x000014f0


	//----- nvinfo : EIATTR_CRS_STACK_SIZE
	.align		4
.L_209:
        /*00c4*/ 	.byte	0x04, 0x1e
        /*00c6*/ 	.short	(.L_211 - .L_210)
.L_210:
        /*00c8*/ 	.word	0x00000000


	//----- nvinfo : EIATTR_CBANK_PARAM_SIZE
	.align		4
.L_211:
        /*00cc*/ 	.byte	0x03, 0x19
        /*00ce*/ 	.short	0x0030


	//----- nvinfo : EIATTR_PARAM_CBANK
	.align		4
        /*00d0*/ 	.byte	0x04, 0x0a
        /*00d2*/ 	.short	(.L_213 - .L_212)
	.align		4
.L_212:
        /*00d4*/ 	.word	index@(.nv.constant0._Z9maxPool2dPfPKfiiiiiiii)
        /*00d8*/ 	.short	0x0380
        /*00da*/ 	.short	0x0030


	//----- nvinfo : EIATTR_SW_WAR
	.align		4
.L_213:
        /*00dc*/ 	.byte	0x04, 0x36
        /*00de*/ 	.short	(.L_215 - .L_214)
.L_214:
        /*00e0*/ 	.word	0x00000008
.L_215:


//--------------------- .nv.info._Z6im2colPfPKfiiiiiiiii --------------------------
	.section	.nv.info._Z6im2colPfPKfiiiiiiiii,"",@"SHT_CUDA_INFO"
	.sectionflags	@""
	.align	4


	//----- nvinfo : EIATTR_CUDA_API_VERSION
	.align		4
        /*0000*/ 	.byte	0x04, 0x37
        /*0002*/ 	.short	(.L_217 - .L_216)
.L_216:
        /*0004*/ 	.word	0x00000082


	//----- nvinfo : EIATTR_KPARAM_INFO
	.align		4
.L_217:
        /*0008*/ 	.byte	0x04, 0x17
        /*000a*/ 	.short	(.L_219 - .L_218)
.L_218:
        /*000c*/ 	.word	0x00000000
        /*0010*/ 	.short	0x000a
        /*0012*/ 	.short	0x0030
        /*0014*/ 	.byte	0x00, 0xf0, 0x11, 0x00


	//----- nvinfo : EIATTR_KPARAM_INFO
	.align		4
.L_219:
        /*0018*/ 	.byte	0x04, 0x17
        /*001a*/ 	.short	(.L_221 - .L_220)
.L_220:
        /*001c*/ 	.word	0x00000000
        /*0020*/ 	.short	0x0009
        /*0022*/ 	.short	0x002c
        /*0024*/ 	.byte	0x00, 0xf0, 0x11, 0x00


	//----- nvinfo : EIATTR_KPARAM_INFO
	.align		4
.L_221:
        /*0028*/ 	.byte	0x04, 0x17
        /*002a*/ 	.short	(.L_223 - .L_222)
.L_222:
        /*002c*/ 	.word	0x00000000
        /*0030*/ 	.short	0x0008
        /*0032*/ 	.short	0x0028
        /*0034*/ 	.byte	0x00, 0xf0, 0x11, 0x00


	//----- nvinfo : EIATTR_KPARAM_INFO
	.align		4
.L_223:
        /*0038*/ 	.byte	0x04, 0x17
        /*003a*/ 	.short	(.L_225 - .L_224)
.L_224:
        /*003c*/ 	.word	0x00000000
        /*0040*/ 	.short	0x0007
        /*0042*/ 	.short	0x0024
        /*0044*/ 	.byte	0x00, 0xf0, 0x11, 0x00


	//----- nvinfo : EIATTR_KPARAM_INFO
	.align		4
.L_225:
        /*0048*/ 	.byte	0x04, 0x17
        /*004a*/ 	.short	(.L_227 - .L_226)
.L_226:
        /*004c*/ 	.word	0x00000000
        /*0050*/ 	.short	0x0006
        /*0052*/ 	.short	0x0020
        /*0054*/ 	.byte	0x00, 0xf0, 0x11, 0x00


	//----- nvinfo : EIATTR_KPARAM_INFO
	.align		4
.L_227:
        /*0058*/ 	.byte	0x04, 0x17
        /*005a*/ 	.short	(.L_229 - .L_228)
.L_228:
        /*005c*/ 	.word	0x00000000
        /*0060*/ 	.short	0x0005
        /*0062*/ 	.short	0x001c
        /*0064*/ 	.byte	0x00, 0xf0, 0x11, 0x00


	//----- nvinfo : EIATTR_KPARAM_INFO
	.align		4
.L_229:
        /*0068*/ 	.byte	0x04, 0x17
        /*006a*/ 	.short	(.L_231 - .L_230)
.L_230:
        /*006c*/ 	.word	0x00000000
        /*0070*/ 	.short	0x0004
        /*0072*/ 	.short	0x0018
        /*0074*/ 	.byte	0x00, 0xf0, 0x11, 0x00


	//----- nvinfo : EIATTR_KPARAM_INFO
	.align		4
.L_231:
        /*0078*/ 	.byte	0x04, 0x17
        /*007a*/ 	.short	(.L_233 - .L_232)
.L_232:
        /*007c*/ 	.word	0x00000000
        /*0080*/ 	.short	0x0003
        /*0082*/ 	.short	0x0014
        /*0084*/ 	.byte	0x00, 0xf0, 0x11, 0x00


	//----- nvinfo : EIATTR_KPARAM_INFO
	.align		4
.L_233:
        /*0088*/ 	.byte	0x04, 0x17
        /*008a*/ 	.short	(.L_235 - .L_234)
.L_234:
        /*008c*/ 	.word	0x00000000
        /*0090*/ 	.short	0x0002
        /*0092*/ 	.short	0x0010
        /*0094*/ 	.byte	0x00, 0xf0, 0x11, 0x00


	//----- nvinfo : EIATTR_KPARAM_INFO
	.align		4
.L_235:
        /*0098*/ 	.byte	0x04, 0x17
        /*009a*/ 	.short	(.L_237 - .L_236)
.L_236:
        /*009c*/ 	.word	0x00000000
        /*00a0*/ 	.short	0x0001
        /*00a2*/ 	.short	0x0008
        /*00a4*/ 	.byte	0x00, 0xf5, 0x21, 0x00


	//----- nvinfo : EIATTR_KPARAM_INFO
	.align		4
.L_237:
        /*00a8*/ 	.byte	0x04, 0x17
        /*00aa*/ 	.short	(.L_239 - .L_238)
.L_238:
        /*00ac*/ 	.word	0x00000000
        /*00b0*/ 	.short	0x0000
        /*00b2*/ 	.short	0x0000
        /*00b4*/ 	.byte	0x00, 0xf5, 0x21, 0x00


	//----- nvinfo : EIATTR_SPARSE_MMA_MASK
	.align		4
.L_239:
        /*00b8*/ 	.byte	0x03, 0x50
        /*00ba*/ 	.short	0x0000


	//----- nvinfo : EIATTR_MAXREG_COUNT
	.align		4
        /*00bc*/ 	.byte	0x03, 0x1b
        /*00be*/ 	.short	0x00ff


	//----- nvinfo : EIATTR_MERCURY_ISA_VERSION
	.align		4
        /*00c0*/ 	.byte	0x03, 0x5f
        /*00c2*/ 	.short	0x0101


	//----- nvinfo : EIATTR_VRC_CTA_INIT_COUNT
	.align		4
        /*00c4*/ 	.byte	0x02, 0x4a
	.zero		1
	.zero		1


	//----- nvinfo : EIATTR_EXIT_INSTR_OFFSETS
	.align		4
        /*00c8*/ 	.byte	0x04, 0x1c
        /*00ca*/ 	.short	(.L_241 - .L_240)


	//   ....[0]....
.L_240:
        /*00cc*/ 	.word	0x000000e0


	//   ....[1]....
        /*00d0*/ 	.word	0x00000bf0


	//   ....[2]....
        /*00d4*/ 	.word	0x00000c30


	//----- nvinfo : EIATTR_CRS_STACK_SIZE
	.align		4
.L_241:
        /*00d8*/ 	.byte	0x04, 0x1e
        /*00da*/ 	.short	(.L_243 - .L_242)
.L_242:
        /*00dc*/ 	.word	0x00000000


	//----- nvinfo : EIATTR_CBANK_PARAM_SIZE
	.align		4
.L_243:
        /*00e0*/ 	.byte	0x03, 0x19
        /*00e2*/ 	.short	0x0034


	//----- nvinfo : EIATTR_PARAM_CBANK
	.align		4
        /*00e4*/ 	.byte	0x04, 0x0a
        /*00e6*/ 	.short	(.L_245 - .L_244)
	.align		4
.L_244:
        /*00e8*/ 	.word	index@(.nv.constant0._Z6im2colPfPKfiiiiiiiii)
        /*00ec*/ 	.short	0x0380
        /*00ee*/ 	.short	0x0034


	//----- nvinfo : EIATTR_SW_WAR
	.align		4
.L_245:
        /*00f0*/ 	.byte	0x04, 0x36
        /*00f2*/ 	.short	(.L_247 - .L_246)
.L_246:
        /*00f4*/ 	.word	0x00000008
.L_247:


//--------------------- .nv.info._Z11conv2dNaivePfPKfS1_S1_iiiiiiiiii --------------------------
	.section	.nv.info._Z11conv2dNaivePfPKfS1_S1_iiiiiiiiii,"",@"SHT_CUDA_INFO"
	.sectionflags	@""
	.align	4


	//----- nvinfo : EIATTR_CUDA_API_VERSION
	.align		4
        /*0000*/ 	.byte	0x04, 0x37
        /*0002*/ 	.short	(.L_249 - .L_248)
.L_248:
        /*0004*/ 	.word	0x00000082


	//----- nvinfo : EIATTR_KPARAM_INFO
	.align		4
.L_249:
        /*0008*/ 	.byte	0x04, 0x17
        /*000a*/ 	.short	(.L_251 - .L_250)
.L_250:
        /*000c*/ 	.word	0x00000000
        /*0010*/ 	.short	0x000d
        /*0012*/ 	.short	0x0044
        /*0014*/ 	.byte	0x00, 0xf0, 0x11, 0x00


	//----- nvinfo : EIATTR_KPARAM_INFO
	.align		4
.L_251:
        /*0018*/ 	.byte	0x04, 0x17
        /*001a*/ 	.short	(.L_253 - .L_252)
.L_252:
        /*001c*/ 	.word	0x00000000
        /*0020*/ 	.short	0x000c
        /*0022*/ 	.short	0x0040
        /*0024*/ 	.byte	0x00, 0xf0, 0x11, 0x00


	//----- nvinfo : EIATTR_KPARAM_INFO
	.align		4
.L_253:
        /*0028*/ 	.byte	0x04, 0x17
        /*002a*/ 	.short	(.L_255 - .L_254)
.L_254:
        /*002c*/ 	.word	0x00000000
        /*0030*/ 	.short	0x000b
        /*0032*/ 	.short	0x003c
        /*0034*/ 	.byte	0x00, 0xf0, 0x11, 0x00


	//----- nvinfo : EIATTR_KPARAM_INFO
	.align		4
.L_255:
        /*0038*/ 	.byte	0x04, 0x17
        /*003a*/ 	.short	(.L_257 - .L_256)
.L_256:
        /*003c*/ 	.word	0x00000000
        /*0040*/ 	.short	0x000a
        /*0042*/ 	.short	0x0038
        /*0044*/ 	.byte	0x00, 0xf0, 0x11, 0x00


	//----- nvinfo : EIATTR_KPARAM_INFO
	.align		4
.L_257:
        /*0048*/ 	.byte	0x04, 0x17
        /*004a*/ 	.short	(.L_259 - .L_258)
.L_258:
        /*004c*/ 	.word	0x00000000
        /*0050*/ 	.short	0x0009
        /*0052*/ 	.short	0x0034
        /*0054*/ 	.byte	0x00, 0xf0, 0x11, 0x00


	//----- nvinfo : EIATTR_KPARAM_INFO
	.align		4
.L_259:
        /*0058*/ 	.byte	0x04, 0x17
        /*005a*/ 	.short	(.L_261 - .L_260)
.L_260:
        /*005c*/ 	.word	0x00000000
        /*0060*/ 	.short	0x0008
        /*0062*/ 	.short	0x0030
        /*0064*/ 	.byte	0x00, 0xf0, 0x11, 0x00


	//----- nvinfo : EIATTR_KPARAM_INFO
	.align		4
.L_261:
        /*0068*/ 	.byte	0x04, 0x17
        /*006a*/ 	.short	(.L_263 - .L_262)
.L_262:
        /*006c*/ 	.word	0x00000000
        /*0070*/ 	.short	0x0007
        /*0072*/ 	.short	0x002c
        /*0074*/ 	.byte	0x00, 0xf0, 0x11, 0x00


	//----- nvinfo : EIATTR_KPARAM_INFO
	.align		4
.L_263:
        /*0078*/ 	.byte	0x04, 0x17
        /*007a*/ 	.short	(.L_265 - .L_264)
.L_264:
        /*007c*/ 	.word	0x00000000
        /*0080*/ 	.short	0x0006
        /*0082*/ 	.short	0x0028
        /*0084*/ 	.byte	0x00, 0xf0, 0x11, 0x00


	//----- nvinfo : EIATTR_KPARAM_INFO
	.align		4
.L_265:
        /*0088*/ 	.byte	0x04, 0x17
        /*008a*/ 	.short	(.L_267 - .L_266)
.L_266:
        /*008c*/ 	.word	0x00000000
        /*0090*/ 	.short	0x0005
        /*0092*/ 	.short	0x0024
        /*0094*/ 	.byte	0x00, 0xf0, 0x11, 0x00


	//----- nvinfo : EIATTR_KPARAM_INFO
	.align		4
.L_267:
        /*0098*/ 	.byte	0x04, 0x17
        /*009a*/ 	.short	(.L_269 - .L_268)
.L_268:
        /*009c*/ 	.word	0x00000000
        /*00a0*/ 	.short	0x0004
        /*00a2*/ 	.short	0x0020
        /*00a4*/ 	.byte	0x00, 0xf0, 0x11, 0x00


	//----- nvinfo : EIATTR_KPARAM_INFO
	.align		4
.L_269:
        /*00a8*/ 	.byte	0x04, 0x17
        /*00aa*/ 	.short	(.L_271 - .L_270)
.L_270:
        /*00ac*/ 	.word	0x00000000
        /*00b0*/ 	.short	0x0003
        /*00b2*/ 	.short	0x0018
        /*00b4*/ 	.byte	0x00, 0xf5, 0x21, 0x00


	//----- nvinfo : EIATTR_KPARAM_INFO
	.align		4
.L_271:
        /*00b8*/ 	.byte	0x04, 0x17
        /*00ba*/ 	.short	(.L_273 - .L_272)
.L_272:
        /*00bc*/ 	.word	0x00000000
        /*00c0*/ 	.short	0x0002
        /*00c2*/ 	.short	0x0010
        /*00c4*/ 	.byte	0x00, 0xf5, 0x21, 0x00


	//----- nvinfo : EIATTR_KPARAM_INFO
	.align		4
.L_273:
        /*00c8*/ 	.byte	0x04, 0x17
        /*00ca*/ 	.short	(.L_275 - .L_274)
.L_274:
        /*00cc*/ 	.word	0x00000000
        /*00d0*/ 	.short	0x0001
        /*00d2*/ 	.short	0x0008
        /*00d4*/ 	.byte	0x00, 0xf5, 0x21, 0x00


	//----- nvinfo : EIATTR_KPARAM_INFO
	.align		4
.L_275:
        /*00d8*/ 	.byte	0x04, 0x17
        /*00da*/ 	.short	(.L_277 - .L_276)
.L_276:
        /*00dc*/ 	.word	0x00000000
        /*00e0*/ 	.short	0x0000
        /*00e2*/ 	.short	0x0000
        /*00e4*/ 	.byte	0x00, 0xf5, 0x21, 0x00


	//----- nvinfo : EIATTR_SPARSE_MMA_MASK
	.align		4
.L_277:
        /*00e8*/ 	.byte	0x03, 0x50
        /*00ea*/ 	.short	0x0000


	//----- nvinfo : EIATTR_MAXREG_COUNT
	.align		4
        /*00ec*/ 	.byte	0x03, 0x1b
        /*00ee*/ 	.short	0x00ff


	//----- nvinfo : EIATTR_MERCURY_ISA_VERSION
	.align		4
        /*00f0*/ 	.byte	0x03, 0x5f
        /*00f2*/ 	.short	0x0101


	//----- nvinfo : EIATTR_VRC_CTA_INIT_COUNT
	.align		4
        /*00f4*/ 	.byte	0x02, 0x4a
	.zero		1
	.zero		1


	//----- nvinfo : EIATTR_EXIT_INSTR_OFFSETS
	.align		4
        /*00f8*/ 	.byte	0x04, 0x1c
        /*00fa*/ 	.short	(.L_279 - .L_278)


	//   ....[0]....
.L_278:
        /*00fc*/ 	.word	0x000000f0


	//   ....[1]....
        /*0100*/ 	.word	0x00000df0


	//----- nvinfo : EIATTR_CRS_STACK_SIZE
	.align		4
.L_279:
        /*0104*/ 	.byte	0x04, 0x1e
        /*0106*/ 	.short	(.L_281 - .L_280)
.L_280:
        /*0108*/ 	.word	0x00000000


	//----- nvinfo : EIATTR_CBANK_PARAM_SIZE
	.align		4
.L_281:
        /*010c*/ 	.byte	0x03, 0x19
        /*010e*/ 	.short	0x0048


	//----- nvinfo : EIATTR_PARAM_CBANK
	.align		4
        /*0110*/ 	.byte	0x04, 0x0a
        /*0112*/ 	.short	(.L_283 - .L_282)
	.align		4
.L_282:
        /*0114*/ 	.word	index@(.nv.constant0._Z11conv2dNaivePfPKfS1_S1_iiiiiiiiii)
        /*0118*/ 	.short	0x0380
        /*011a*/ 	.short	0x0048


	//----- nvinfo : EIATTR_SW_WAR
	.align		4
.L_283:
        /*011c*/ 	.byte	0x04, 0x36
        /*011e*/ 	.short	(.L_285 - .L_284)
.L_284:
        /*0120*/ 	.word	0x00000008
.L_285:


//--------------------- .nv.callgraph             --------------------------
	.section	.nv.callgraph,"",@"SHT_CUDA_CALLGRAPH"
	.align	4
	.sectionentsize	8
	.align		4
        /*0000*/ 	.word	0x00000000
	.align		4
        /*0004*/ 	.word	0xffffffff
	.align		4
        /*0008*/ 	.word	0x00000000
	.align		4
        /*000c*/ 	.word	0xfffffffe
	.align		4
        /*0010*/ 	.word	0x00000000
	.align		4
        /*0014*/ 	.word	0xfffffffd
	.align		4
        /*0018*/ 	.word	0x00000000
	.align		4
        /*001c*/ 	.word	0xfffffffc


//--------------------- .text._Z11batchNorm2dPfPKfS1_S1_S1_S1_iiiifb --------------------------
	.section	.text._Z11batchNorm2dPfPKfS1_S1_S1_S1_iiiifb,"ax",@progbits
	.align	128
        .global         _Z11batchNorm2dPfPKfS1_S1_S1_S1_iiiifb
        .type           _Z11batchNorm2dPfPKfS1_S1_S1_S1_iiiifb,@function
        .size           _Z11batchNorm2dPfPKfS1_S1_S1_S1_iiiifb,(.L_x_75 - _Z11batchNorm2dPfPKfS1_S1_S1_S1_iiiifb)
        .other          _Z11batchNorm2dPfPKfS1_S1_S1_S1_iiiifb,@"STO_CUDA_ENTRY STV_DEFAULT"
_Z11batchNorm2dPfPKfS1_S1_S1_S1_iiiifb:
.text._Z11batchNorm2dPfPKfS1_S1_S1_S1_iiiifb:
[----:B------:R-:W-:Y:S01]  /*0000*/  LDC R1, c[0x0][0x37c] ;  /* 0x0000df00ff017b82 */ /* 0x000fe20000000800 */
[----:B------:R-:W0:Y:S07]  /*0010*/  S2R R7, SR_TID.X ;  /* 0x0000000000077919 */ /* 0x000e2e0000002100 */
[----:B------:R-:W1:Y:S08]  /*0020*/  LDC.64 R2, c[0x0][0x3b0] ;  /* 0x0000ec00ff027b82 */ /* 0x000e700000000a00 */
[----:B------:R-:W2:Y:S08]  /*0030*/  LDC.64 R8, c[0x0][0x3b8] ;  /* 0x0000ee00ff087b82 */ /* 0x000eb00000000a00 */
[----:B------:R-:W0:Y:S08]  /*0040*/  S2UR UR4, SR_CTAID.X ;  /* 0x00000000000479c3 */ /* 0x000e300000002500 */
[----:B------:R-:W0:Y:S01]  /*0050*/  LDC R4, c[0x0][0x360] ;  /* 0x0000d800ff047b82 */ /* 0x000e220000000800 */
[----:B-1----:R-:W-:-:S04]  /*0060*/  IMAD R5, R3, R2, RZ ;  /* 0x0000000203057224 */ /* 0x002fc800078e02ff */
[----:B--2---:R-:W-:-:S04]  /*0070*/  IMAD R0, R5, R8, RZ ;  /* 0x0000000805007224 */ /* 0x004fc800078e02ff */
[----:B------:R-:W-:Y:S02]  /*0080*/  IMAD R5, R0, R9, RZ ;  /* 0x0000000900057224 */ /* 0x000fe400078e02ff */
[----:B0-----:R-:W-:-:S05]  /*0090*/  IMAD R4, R4, UR4, R7 ;  /* 0x0000000404047c24 */ /* 0x001fca000f8e0207 */
[----:B------:R-:W-:-:S13]  /*00a0*/  ISETP.GE.AND P0, PT, R4, R5, PT ;  /* 0x000000050400720c */ /* 0x000fda0003f06270 */
[----:B------:R-:W-:Y:S05]  /*00b0*/  @P0 EXIT ;  /* 0x000000000000094d */ /* 0x000fea0003800000 */
[----:B------:R-:W-:Y:S01]  /*00c0*/  IMAD R5, R8, R9, RZ ;  /* 0x0000000908057224 */ /* 0x000fe200078e02ff */
[----:B------:R-:W-:Y:S01]  /*00d0*/  IABS R8, R3 ;  /* 0x0000000300087213 */ /* 0x000fe20000000000 */
[----:B------:R-:W0:Y:S01]  /*00e0*/  LDCU.64 UR4, c[0x0][0x358] ;  /* 0x00006b00ff0477ac */ /* 0x000e220008000a00 */
[----:B------:R-:W-:Y:S02]  /*00f0*/  IABS R10, R4 ;  /* 0x00000004000a7213 */ /* 0x000fe40000000000 */
[-C--:B------:R-:W-:Y:S01]  /*0100*/  IABS R9, R5.reuse ;  /* 0x0000000500097213 */ /* 0x080fe20000000000 */
[----:B------:R-:W1:Y:S01]  /*0110*/  LDCU UR6, c[0x0][0x3c0] ;  /* 0x00007800ff0677ac */ /* 0x000e620008000800 */
[----:B------:R-:W-:Y:S02]  /*0120*/  IABS R12, R5 ;  /* 0x00000005000c7213 */ /* 0x000fe40000000000 */
[----:B------:R-:W2:Y:S08]  /*0130*/  I2F.RP R2, R9 ;  /* 0x0000000900027306 */ /* 0x000eb00000209400 */
[----:B--2---:R-:W2:Y:S02]  /*0140*/  MUFU.RCP R2, R2 ;  /* 0x0000000200027308 */ /* 0x004ea40000001000 */
[----:B--2---:R-:W-:-:S06]  /*0150*/  VIADD R6, R2, 0xffffffe ;  /* 0x0ffffffe02067836 */ /* 0x004fcc0000000000 */
[----:B------:R2:W3:Y:S02]  /*0160*/  F2I.FTZ.U32.TRUNC.NTZ R7, R6 ;  /* 0x0000000600077305 */ /* 0x0004e4000021f000 */
[----:B--2---:R-:W-:Y:S02]  /*0170*/  HFMA2 R6, -RZ, RZ, 0, 0 ;  /* 0x00000000ff067431 */ /* 0x004fe400000001ff */
[----:B---3--:R-:W-:-:S04]  /*0180*/  IMAD.MOV R0, RZ, RZ, -R7 ;  /* 0x000000ffff007224 */ /* 0x008fc800078e0a07 */
[----:B------:R-:W-:Y:S02]  /*0190*/  IMAD R11, R0, R9, RZ ;  /* 0x00000009000b7224 */ /* 0x000fe400078e02ff */
[----:B------:R-:W-:Y:S02]  /*01a0*/  IMAD.MOV.U32 R0, RZ, RZ, R8 ;  /* 0x000000ffff007224 */ /* 0x000fe400078e0008 */
[----:B------:R-:W-:Y:S02]  /*01b0*/  IMAD.HI.U32 R7, R7, R11, R6 ;  /* 0x0000000b07077227 */ /* 0x000fe400078e0006 */
[----:B------:R-:W2:Y:S02]  /*01c0*/  I2F.RP R8, R0 ;  /* 0x0000000000087306 */ /* 0x000ea40000209400 */
[----:B------:R-:W-:Y:S02]  /*01d0*/  IMAD.MOV.U32 R6, RZ, RZ, R10 ;  /* 0x000000ffff067224 */ /* 0x000fe400078e000a */
[----:B------:R-:W-:-:S02]  /*01e0*/  IMAD.MOV R11, RZ, RZ, -R12 ;  /* 0x000000ffff0b7224 */ /* 0x000fc400078e0a0c */
[----:B------:R-:W-:-:S04]  /*01f0*/  IMAD.HI.U32 R2, R7, R6, RZ ;  /* 0x0000000607027227 */ /* 0x000fc800078e00ff */
[----:B------:R-:W-:Y:S02]  /*0200*/  IMAD R6, R2, R11, R6 ;  /* 0x0000000b02067224 */ /* 0x000fe400078e0206 */
[----:B------:R-:W3:Y:S01]  /*0210*/  LDC.64 R10, c[0x0][0x3a0] ;  /* 0x0000e800ff0a7b82 */ /* 0x000ee20000000a00 */
[----:B--2---:R-:W2:Y:S02]  /*0220*/  MUFU.RCP R8, R8 ;  /* 0x0000000800087308 */ /* 0x004ea40000001000 */
[----:B------:R-:W-:-:S13]  /*0230*/  ISETP.GT.U32.AND P2, PT, R9, R6, PT ;  /* 0x000000060900720c */ /* 0x000fda0003f44070 */
[-C--:B------:R-:W-:Y:S01]  /*0240*/  @!P2 IADD3 R6, PT, PT, R6, -R9.reuse, RZ ;  /* 0x800000090606a210 */ /* 0x080fe20007ffe0ff */
[----:B------:R-:W-:Y:S01]  /*0250*/  @!P2 VIADD R2, R2, 0x1 ;  /* 0x000000010202a836 */ /* 0x000fe20000000000 */
[----:B------:R-:W-:Y:S01]  /*0260*/  ISETP.NE.AND P2, PT, R5, RZ, PT ;  /* 0x000000ff0500720c */ /* 0x000fe20003f45270 */
[----:B--2---:R-:W-:Y:S01]  /*0270*/  VIADD R7, R8, 0xffffffe ;  /* 0x0ffffffe08077836 */ /* 0x004fe20000000000 */
[----:B------:R-:W-:Y:S02]  /*0280*/  ISETP.GE.U32.AND P0, PT, R6, R9, PT ;  /* 0x000000090600720c */ /* 0x000fe40003f06070 */
[----:B------:R-:W-:-:S03]  /*0290*/  LOP3.LUT R6, R4, R5, RZ, 0x3c, !PT ;  /* 0x0000000504067212 */ /* 0x000fc600078e3cff */
[----:B------:R-:W2:Y:S01]  /*02a0*/  F2I.FTZ.U32.TRUNC.NTZ R7, R7 ;  /* 0x0000000700077305 */ /* 0x000ea2000021f000 */
[----:B------:R-:W-:Y:S02]  /*02b0*/  ISETP.GE.AND P1, PT, R6, RZ, PT ;  /* 0x000000ff0600720c */ /* 0x000fe40003f26270 */
[----:B------:R-:W-:-:S05]  /*02c0*/  MOV R6, RZ ;  /* 0x000000ff00067202 */ /* 0x000fca0000000f00 */
[----:B------:R-:W-:-:S06]  /*02d0*/  @P0 IADD3 R2, PT, PT, R2, 0x1, RZ ;  /* 0x0000000102020810 */ /* 0x000fcc0007ffe0ff */
[----:B------:R-:W-:Y:S01]  /*02e0*/  @!P1 IMAD.MOV R2, RZ, RZ, -R2 ;  /* 0x000000ffff029224 */ /* 0x000fe200078e0a02 */
[----:B------:R-:W-:Y:S01]  /*02f0*/  @!P2 LOP3.LUT R2, RZ, R5, RZ, 0x33, !PT ;  /* 0x00000005ff02a212 */ /* 0x000fe200078e33ff */
[----:B--2---:R-:W-:-:S03]  /*0300*/  IMAD.MOV R9, RZ, RZ, -R7 ;  /* 0x000000ffff097224 */ /* 0x004fc600078e0a07 */
[----:B------:R-:W-:Y:S01]  /*0310*/  IABS R8, R2 ;  /* 0x0000000200087213 */ /* 0x000fe20000000000 */
[----:B------:R-:W-:Y:S01]  /*0320*/  IMAD R5, R9, R0, RZ ;  /* 0x0000000009057224 */ /* 0x000fe200078e02ff */
[----:B------:R-:W-:-:S03]  /*0330*/  ISETP.GE.AND P2, PT, R2, RZ, PT ;  /* 0x000000ff0200720c */ /* 0x000fc60003f46270 */
[----:B------:R-:W-:-:S04]  /*0340*/  IMAD.HI.U32 R6, R7, R5, R6 ;  /* 0x0000000507067227 */ /* 0x000fc800078e0006 */
[----:B------:R-:W-:Y:S02]  /*0350*/  IMAD.MOV.U32 R5, RZ, RZ, R8 ;  /* 0x000000ffff057224 */ /* 0x000fe400078e0008 */
[----:B------:R-:W2:Y:S02]  /*0360*/  LDC.64 R8, c[0x0][0x3a8] ;  /* 0x0000ea00ff087b82 */ /* 0x000ea40000000a00 */
[----:B------:R-:W-:-:S04]  /*0370*/  IMAD.HI.U32 R6, R6, R5, RZ ;  /* 0x0000000506067227 */ /* 0x000fc800078e00ff */
[----:B------:R-:W-:-:S04]  /*0380*/  IMAD.MOV R6, RZ, RZ, -R6 ;  /* 0x000000ffff067224 */ /* 0x000fc800078e0a06 */
[C---:B------:R-:W-:Y:S02]  /*0390*/  IMAD R5, R0.reuse, R6, R5 ;  /* 0x0000000600057224 */ /* 0x040fe400078e0205 */
[----:B------:R-:W4:Y:S03]  /*03a0*/  LDC.64 R6, c[0x0][0x388] ;  /* 0x0000e200ff067b82 */ /* 0x000f260000000a00 */
[----:B------:R-:W-:-:S13]  /*03b0*/  ISETP.GT.U32.AND P0, PT, R0, R5, PT ;  /* 0x000000050000720c */ /* 0x000fda0003f04070 */
[----:B------:R-:W-:Y:S02]  /*03c0*/  @!P0 IADD3 R5, PT, PT, R5, -R0, RZ ;  /* 0x8000000005058210 */ /* 0x000fe40007ffe0ff */
[----:B------:R-:W-:Y:S02]  /*03d0*/  ISETP.NE.AND P0, PT, R3, RZ, PT ;  /* 0x000000ff0300720c */ /* 0x000fe40003f05270 */
[----:B------:R-:W-:-:S13]  /*03e0*/  ISETP.GT.U32.AND P1, PT, R0, R5, PT ;  /* 0x000000050000720c */ /* 0x000fda0003f24070 */
[----:B------:R-:W-:-:S04]  /*03f0*/  @!P1 IMAD.IADD R5, R5, 0x1, -R0 ;  /* 0x0000000105059824 */ /* 0x000fc800078e0a00 */
[----:B------:R-:W-:Y:S01]  /*0400*/  @!P2 IMAD.MOV R5, RZ, RZ, -R5 ;  /* 0x000000ffff05a224 */ /* 0x000fe200078e0a05 */
[----:B------:R-:W-:-:S05]  /*0410*/  @!P0 LOP3.LUT R5, RZ, R3, RZ, 0x33, !PT ;  /* 0x00000003ff058212 */ /* 0x000fca00078e33ff */
[----:B--2---:R-:W-:-:S06]  /*0420*/  IMAD.WIDE R8, R5, 0x4, R8 ;  /* 0x0000000405087825 */ /* 0x004fcc00078e0208 */
[----:B0-----:R-:W1:Y:S01]  /*0430*/  LDG.E R8, desc[UR4][R8.64] ;  /* 0x0000000408087981 */ /* 0x001e62000c1e1900 */
[----:B----4-:R-:W-:-:S04]  /*0440*/  IMAD.WIDE R2, R4, 0x4, R6 ;  /* 0x0000000404027825 */ /* 0x010fc800078e0206 */
[----:B---3--:R-:W-:Y:S01]  /*0450*/  IMAD.WIDE R6, R5, 0x4, R10 ;  /* 0x0000000405067825 */ /* 0x008fe200078e020a */
[----:B------:R1:W2:Y:S05]  /*0460*/  LDG.E R0, desc[UR4][R2.64] ;  /* 0x0000000402007981 */ /* 0x0002aa000c1e1900 */
[----:B------:R-:W2:Y:S01]  /*0470*/  LDG.E R7, desc[UR4][R6.64] ;  /* 0x0000000406077981 */ /* 0x000ea2000c1e1900 */
[----:B------:R-:W-:Y:S01]  /*0480*/  BSSY.RECONVERGENT B0, `(.L_x_0) ;  /* 0x000000f000007945 */ /* 0x000fe20003800200 */
[----:B-1----:R-:W-:-:S04]  /*0490*/  FADD R2, R8, UR6 ;  /* 0x0000000608027e21 */ /* 0x002fc80008000000 */
[----:B------:R0:W1:Y:S01]  /*04a0*/  MUFU.RSQ R11, R2 ;  /* 0x00000002000b7308 */ /* 0x0000620000001400 */
[----:B------:R-:W-:-:S04]  /*04b0*/  IADD3 R10, PT, PT, R2, -0xd000000, RZ ;  /* 0xf3000000020a7810 */ /* 0x000fc80007ffe0ff */
[----:B------:R-:W-:Y:S01]  /*04c0*/  ISETP.GT.U32.AND P0, PT, R10, 0x727fffff, PT ;  /* 0x727fffff0a00780c */ /* 0x000fe20003f04070 */
[----:B--2---:R-:W-:-:S12]  /*04d0*/  FADD R0, R0, -R7 ;  /* 0x8000000700007221 */ /* 0x004fd80000000000 */
[----:B01----:R-:W-:Y:S05]  /*04e0*/  @!P0 BRA `(.L_x_1) ;  /* 0x0000000000108947 */ /* 0x003fea0003800000 */
[----:B------:R-:W-:-:S07]  /*04f0*/  MOV R10, 0x510 ;  /* 0x00000510000a7802 */ /* 0x000fce0000000f00 */
[----:B------:R-:W-:Y:S05]  /*0500*/  CALL.REL.NOINC `($__internal_0_$__cuda_sm20_sqrt_rn_f32_slowpath) ;  /* 0x00000000007c7944 */ /* 0x000fea0003c00000 */
[----:B------:R-:W-:Y:S01]  /*0510*/  IMAD.MOV.U32 R3, RZ, RZ, R6 ;  /* 0x000000ffff037224 */ /* 0x000fe200078e0006 */
[----:B------:R-:W-:Y:S06]  /*0520*/  BRA `(.L_x_2) ;  /* 0x0000000000107947 */ /* 0x000fec0003800000 */
.L_x_1:
[----:B------:R-:W-:Y:S01]  /*0530*/  FMUL.FTZ R3, R2, R11 ;  /* 0x0000000b02037220 */ /* 0x000fe20000410000 */
[----:B------:R-:W-:-:S03]  /*0540*/  FMUL.FTZ R6, R11, 0.5 ;  /* 0x3f0000000b067820 */ /* 0x000fc60000410000 */
[----:B------:R-:W-:-:S04]  /*0550*/  FFMA R2, -R3, R3, R2 ;  /* 0x0000000303027223 */ /* 0x000fc80000000102 */
[----:B------:R-:W-:-:S07]  /*0560*/  FFMA R3, R2, R6, R3 ;  /* 0x0000000602037223 */ /* 0x000fce0000000003 */
.L_x_2:
[----:B------:R-:W-:Y:S05]  /*0570*/  BSYNC.RECONVERGENT B0 ;  /* 0x0000000000007941 */ /* 0x000fea0003800200 */
.L_x_0:
[----:B------:R-:W0:Y:S01]  /*0580*/  MUFU.RCP R2, R3 ;  /* 0x0000000300027308 */ /* 0x000e220000001000 */
[----:B------:R-:W-:Y:S07]  /*0590*/  BSSY.RECONVERGENT B0, `(.L_x_3) ;  /* 0x000000b000007945 */ /* 0x000fee0003800200 */
[----:B------:R-:W1:Y:S01]  /*05a0*/  FCHK P0, R0, R3 ;  /* 0x0000000300007302 */ /* 0x000e620000000000 */
[----:B0-----:R-:W-:-:S04]  /*05b0*/  FFMA R7, R2, -R3, 1 ;  /* 0x3f80000002077423 */ /* 0x001fc80000000803 */
[----:B------:R-:W-:-:S04]  /*05c0*/  FFMA R7, R2, R7, R2 ;  /* 0x0000000702077223 */ /* 0x000fc80000000002 */
[----:B------:R-:W-:-:S04]  /*05d0*/  FFMA R2, R0, R7, RZ ;  /* 0x0000000700027223 */ /* 0x000fc800000000ff */
[----:B------:R-:W-:-:S04]  /*05e0*/  FFMA R6, R2, -R3, R0 ;  /* 0x8000000302067223 */ /* 0x000fc80000000000 */
[----:B------:R-:W-:Y:S01]  /*05f0*/  FFMA R10, R7, R6, R2 ;  /* 0x00000006070a7223 */ /* 0x000fe20000000002 */
[----:B-1----:R-:W-:Y:S06]  /*0600*/  @!P0 BRA `(.L_x_4) ;  /* 0x00000000000c8947 */ /* 0x002fec0003800000 */
[----:B------:R-:W-:-:S07]  /*0610*/  MOV R2, 0x630 ;  /* 0x0000063000027802 */ /* 0x000fce0000000f00 */
[----:B------:R-:W-:Y:S05]  /*0620*/  CALL.REL.NOINC `($__internal_1_$__cuda_sm3x_div_rn_noftz_f32_slowpath) ;  /* 0x0000000000907944 */ /* 0x000fea0003c00000 */
[----:B------:R-:W-:-:S07]  /*0630*/  IMAD.MOV.U32 R10, RZ, RZ, R0 ;  /* 0x000000ffff0a7224 */ /* 0x000fce00078e0000 */
.L_x_4:
[----:B------:R-:W-:Y:S05]  /*0640*/  BSYNC.RECONVERGENT B0 ;  /* 0x0000000000007941 */ /* 0x000fea0003800200 */
.L_x_3:
[----:B------:R-:W0:Y:S08]  /*0650*/  LDC.64 R2, c[0x0][0x390] ;  /* 0x0000e400ff027b82 */ /* 0x000e300000000a00 */
[----:B------:R-:W1:Y:S08]  /*0660*/  LDC.64 R6, c[0x0][0x398] ;  /* 0x0000e600ff067b82 */ /* 0x000e700000000a00 */
[----:B------:R-:W2:Y:S01]  /*0670*/  LDC.64 R8, c[0x0][0x380] ;  /* 0x0000e000ff087b82 */ /* 0x000ea20000000a00 */
[----:B0-----:R-:W-:-:S06]  /*0680*/  IMAD.WIDE R2, R5, 0x4, R2 ;  /* 0x0000000405027825 */ /* 0x001fcc00078e0202 */
[----:B------:R-:W3:Y:S01]  /*0690*/  LDG.E R3, desc[UR4][R2.64] ;  /* 0x0000000402037981 */ /* 0x000ee2000c1e1900 */
[----:B-1----:R-:W-:-:S06]  /*06a0*/  IMAD.WIDE R6, R5, 0x4, R6 ;  /* 0x0000000405067825 */ /* 0x002fcc00078e0206 */
[----:B------:R-:W3:Y:S01]  /*06b0*/  LDG.E R6, desc[UR4][R6.64] ;  /* 0x0000000406067981 */ /* 0x000ee2000c1e1900 */
[----:B--2---:R-:W-:-:S04]  /*06c0*/  IMAD.WIDE R4, R4, 0x4, R8 ;  /* 0x0000000404047825 */ /* 0x004fc800078e0208 */
[----:B---3--:R-:W-:-:S05]  /*06d0*/  FFMA R9, R3, R10, R6 ;  /* 0x0000000a03097223 */ /* 0x008fca0000000006 */
[----:B------:R-:W-:Y:S01]  /*06e0*/  STG.E desc[UR4][R4.64], R9 ;  /* 0x0000000904007986 */ /* 0x000fe2000c101904 */
[----:B------:R-:W-:Y:S05]  /*06f0*/  EXIT ;  /* 0x000000000000794d */ /* 0x000fea0003800000 */
        .weak           $__internal_0_$__cuda_sm20_sqrt_rn_f32_slowpath
        .type           $__internal_0_$__cuda_sm20_sqrt_rn_f32_slowpath,@function
        .size           $__internal_0_$__cuda_sm20_sqrt_rn_f32_slowpath,($__internal_1_$__cuda_sm3x_div_rn_noftz_f32_slowpath - $__internal_0_$__cuda_sm20_sqrt_rn_f32_slowpath)
$__internal_0_$__cuda_sm20_sqrt_rn_f32_slowpath:
[----:B------:R-:W-:-:S13]  /*0700*/  LOP3.LUT P0, RZ, R2, 0x7fffffff, RZ, 0xc0, !PT ;  /* 0x7fffffff02ff7812 */ /* 0x000fda000780c0ff */
[----:B------:R-:W-:Y:S01]  /*0710*/  @!P0 MOV R3, R2 ;  /* 0x0000000200038202 */ /* 0x000fe20000000f00 */
[----:B------:R-:W-:Y:S06]  /*0720*/  @!P0 BRA `(.L_x_5) ;  /* 0x0000000000408947 */ /* 0x000fec0003800000 */
[----:B------:R-:W-:-:S13]  /*0730*/  FSETP.GEU.FTZ.AND P0, PT, R2, RZ, PT ;  /* 0x000000ff0200720b */ /* 0x000fda0003f1e000 */
[----:B------:R-:W-:Y:S01]  /*0740*/  @!P0 IMAD.MOV.U32 R3, RZ, RZ, 0x7fffffff ;  /* 0x7fffffffff038424 */ /* 0x000fe200078e00ff */
[----:B------:R-:W-:Y:S06]  /*0750*/  @!P0 BRA `(.L_x_5) ;  /* 0x0000000000348947 */ /* 0x000fec0003800000 */
[----:B------:R-:W-:-:S13]  /*0760*/  FSETP.GTU.FTZ.AND P0, PT, |R2|, +INF , PT ;  /* 0x7f8000000200780b */ /* 0x000fda0003f1c200 */
[----:B------:R-:W-:Y:S01]  /*0770*/  @P0 FADD.FTZ R3, R2, 1 ;  /* 0x3f80000002030421 */ /* 0x000fe20000010000 */
[----:B------:R-:W-:Y:S06]  /*0780*/  @P0 BRA `(.L_x_5) ;  /* 0x0000000000280947 */ /* 0x000fec0003800000 */
[----:B------:R-:W-:-:S13]  /*0790*/  FSETP.NEU.FTZ.AND P0, PT, |R2|, +INF , PT ;  /* 0x7f8000000200780b */ /* 0x000fda0003f1d200 */
[----:B------:R-:W-:-:S04]  /*07a0*/  @P0 FFMA R6, R2, 1.84467440737095516160e+19, RZ ;  /* 0x5f80000002060823 */ /* 0x000fc800000000ff */
[----:B------:R-:W0:Y:S02]  /*07b0*/  @P0 MUFU.RSQ R3, R6 ;  /* 0x0000000600030308 */ /* 0x000e240000001400 */
[----:B0-----:R-:W-:Y:S01]  /*07c0*/  @P0 FMUL.FTZ R7, R6, R3 ;  /* 0x0000000306070220 */ /* 0x001fe20000410000 */
[----:B------:R-:W-:Y:S01]  /*07d0*/  @P0 FMUL.FTZ R9, R3, 0.5 ;  /* 0x3f00000003090820 */ /* 0x000fe20000410000 */
[----:B------:R-:W-:Y:S02]  /*07e0*/  @!P0 IMAD.MOV.U32 R3, RZ, RZ, R2 ;  /* 0x000000ffff038224 */ /* 0x000fe400078e0002 */
[----:B------:R-:W-:-:S04]  /*07f0*/  @P0 FADD.FTZ R8, -R7, -RZ ;  /* 0x800000ff07080221 */ /* 0x000fc80000010100 */
[----:B------:R-:W-:-:S04]  /*0800*/  @P0 FFMA R8, R7, R8, R6 ;  /* 0x0000000807080223 */ /* 0x000fc80000000006 */
[----:B------:R-:W-:-:S04]  /*0810*/  @P0 FFMA R8, R8, R9, R7 ;  /* 0x0000000908080223 */ /* 0x000fc80000000007 */
[----:B------:R-:W-:-:S07]  /*0820*/  @P0 FMUL.FTZ R3, R8, 2.3283064365386962891e-10 ;  /* 0x2f80000008030820 */ /* 0x000fce0000410000 */
.L_x_5:
[----:B------:R-:W-:Y:S01]  /*0830*/  MOV R6, R3 ;  /* 0x0000000300067202 */ /* 0x000fe20000000f00 */
[----:B------:R-:W-:Y:S02]  /*0840*/  IMAD.MOV.U32 R2, RZ, RZ, R10 ;  /* 0x000000ffff027224 */ /* 0x000fe400078e000a */
[----:B------:R-:W-:-:S04]  /*0850*/  IMAD.MOV.U32 R3, RZ, RZ, 0x0 ;  /* 0x00000000ff037424 */ /* 0x000fc800078e00ff */
[----:B------:R-:W-:Y:S05]  /*0860*/  RET.REL.NODEC R2 `(_Z11batchNorm2dPfPKfS1_S1_S1_S1_iiiifb) ;  /* 0xfffffff402e47950 */ /* 0x000fea0003c3ffff */
        .weak           $__internal_1_$__cuda_sm3x_div_rn_noftz_f32_slowpath
        .type           $__internal_1_$__cuda_sm3x_div_rn_noftz_f32_slowpath,@function
        .size           $__internal_1_$__cuda_sm3x_div_rn_noftz_f32_slowpath,(.L_x_75 - $__internal_1_$__cuda_sm3x_div_rn_noftz_f32_slowpath)
$__internal_1_$__cuda_sm3x_div_rn_noftz_f32_slowpath:
[----:B------:R-:W-:Y:S01]  /*0870*/  SHF.R.U32.HI R7, RZ, 0x17, R3 ;  /* 0x00000017ff077819 */ /* 0x000fe20000011603 */
[----:B------:R-:W-:Y:S01]  /*0880*/  BSSY.RECONVERGENT B1, `(.L_x_6) ;  /* 0x0000063000017945 */ /* 0x000fe20003800200 */
[--C-:B------:R-:W-:Y:S02]  /*0890*/  SHF.R.U32.HI R6, RZ, 0x17, R0.reuse ;  /* 0x00000017ff067819 */ /* 0x100fe40000011600 */
[----:B------:R-:W-:Y:S02]  /*08a0*/  LOP3.LUT R12, R7, 0xff, RZ, 0xc0, !PT ;  /* 0x000000ff070c7812 */ /* 0x000fe400078ec0ff */
[----:B------:R-:W-:Y:S01]  /*08b0*/  LOP3.LUT R10, R6, 0xff, RZ, 0xc0, !PT ;  /* 0x000000ff060a7812 */ /* 0x000fe200078ec0ff */
[----:B------:R-:W-:Y:S01]  /*08c0*/  IMAD.MOV.U32 R6, RZ, RZ, R0 ;  /* 0x000000ffff067224 */ /* 0x000fe200078e0000 */
[----:B------:R-:W-:-:S03]  /*08d0*/  IADD3 R9, PT, PT, R12, -0x1, RZ ;  /* 0xffffffff0c097810 */ /* 0x000fc60007ffe0ff */
[----:B------:R-:W-:Y:S01]  /*08e0*/  VIADD R8, R10, 0xffffffff ;  /* 0xffffffff0a087836 */ /* 0x000fe20000000000 */
[----:B------:R-:W-:-:S04]  /*08f0*/  ISETP.GT.U32.AND P0, PT, R9, 0xfd, PT ;  /* 0x000000fd0900780c */ /* 0x000fc80003f04070 */
[----:B------:R-:W-:-:S13]  /*0900*/  ISETP.GT.U32.OR P0, PT, R8, 0xfd, P0 ;  /* 0x000000fd0800780c */ /* 0x000fda0000704470 */
[----:B------:R-:W-:Y:S01]  /*0910*/  @!P0 MOV R7, RZ ;  /* 0x000000ff00078202 */ /* 0x000fe20000000f00 */
[----:B------:R-:W-:Y:S06]  /*0920*/  @!P0 BRA `(.L_x_7) ;  /* 0x00000000005c8947 */ /* 0x000fec0003800000 */
[----:B------:R-:W-:Y:S02]  /*0930*/  FSETP.GTU.FTZ.AND P1, PT, |R3|, +INF , PT ;  /* 0x7f8000000300780b */ /* 0x000fe40003f3c200 */
[----:B------:R-:W-:-:S04]  /*0940*/  FSETP.GTU.FTZ.AND P0, PT, |R0|, +INF , PT ;  /* 0x7f8000000000780b */ /* 0x000fc80003f1c200 */
[----:B------:R-:W-:-:S13]  /*0950*/  PLOP3.LUT P0, PT, P0, P1, PT, 0xf8, 0x8f ;  /* 0x00000000008f781c */ /* 0x000fda0000703f70 */
[----:B------:R-:W-:Y:S05]  /*0960*/  @P0 BRA `(.L_x_8) ;  /* 0x00000004004c0947 */ /* 0x000fea0003800000 */
[----:B------:R-:W-:-:S13]  /*0970*/  LOP3.LUT P0, RZ, R3, 0x7fffffff, R6, 0xc8, !PT ;  /* 0x7fffffff03ff7812 */ /* 0x000fda000780c806 */
[----:B------:R-:W-:Y:S05]  /*0980*/  @!P0 BRA `(.L_x_9) ;  /* 0x00000004003c8947 */ /* 0x000fea0003800000 */
[C---:B------:R-:W-:Y:S02]  /*0990*/  FSETP.NEU.FTZ.AND P2, PT, |R0|.reuse, +INF , PT ;  /* 0x7f8000000000780b */ /* 0x040fe40003f5d200 */
[----:B------:R-:W-:Y:S02]  /*09a0*/  FSETP.NEU.FTZ.AND P1, PT, |R3|, +INF , PT ;  /* 0x7f8000000300780b */ /* 0x000fe40003f3d200 */
[----:B------:R-:W-:-:S11]  /*09b0*/  FSETP.NEU.FTZ.AND P0, PT, |R0|, +INF , PT ;  /* 0x7f8000000000780b */ /* 0x000fd60003f1d200 */
[----:B------:R-:W-:Y:S05]  /*09c0*/  @!P1 BRA !P2, `(.L_x_9) ;  /* 0x00000004002c9947 */ /* 0x000fea0005000000 */
[----:B------:R-:W-:-:S04]  /*09d0*/  LOP3.LUT P2, RZ, R6, 0x7fffffff, RZ, 0xc0, !PT ;  /* 0x7fffffff06ff7812 */ /* 0x000fc8000784c0ff */
[----:B------:R-:W-:-:S13]  /*09e0*/  PLOP3.LUT P1, PT, P1, P2, PT, 0x2f, 0xf2 ;  /* 0x0000000000f2781c */ /* 0x000fda0000f24577 */
[----:B------:R-:W-:Y:S05]  /*09f0*/  @P1 BRA `(.L_x_10) ;  /* 0x0000000400181947 */ /* 0x000fea0003800000 */
[----:B------:R-:W-:-:S04]  /*0a00*/  LOP3.LUT P1, RZ, R3, 0x7fffffff, RZ, 0xc0, !PT ;  /* 0x7fffffff03ff7812 */ /* 0x000fc8000782c0ff */
[----:B------:R-:W-:-:S13]  /*0a10*/  PLOP3.LUT P0, PT, P0, P1, PT, 0x2f, 0xf2 ;  /* 0x0000000000f2781c */ /* 0x000fda0000702577 */
[----:B------:R-:W-:Y:S05]  /*0a20*/  @P0 BRA `(.L_x_11) ;  /* 0x0000000400000947 */ /* 0x000fea0003800000 */
[----:B------:R-:W-:Y:S02]  /*0a30*/  ISETP.GE.AND P0, PT, R8, RZ, PT ;  /* 0x000000ff0800720c */ /* 0x000fe40003f06270 */
[----:B------:R-:W-:-:S11]  /*0a40*/  ISETP.GE.AND P1, PT, R9, RZ, PT ;  /* 0x000000ff0900720c */ /* 0x000fd60003f26270 */
[----:B------:R-:W-:Y:S02]  /*0a50*/  @P0 IMAD.MOV.U32 R7, RZ, RZ, RZ ;  /* 0x000000ffff070224 */ /* 0x000fe400078e00ff */
[----:B------:R-:W-:Y:S01]  /*0a60*/  @!P0 FFMA R6, R0, 1.84467440737095516160e+19, RZ ;  /* 0x5f80000000068823 */ /* 0x000fe200000000ff */
[----:B------:R-:W-:Y:S02]  /*0a70*/  @!P0 IMAD.MOV.U32 R7, RZ, RZ, -0x40 ;  /* 0xffffffc0ff078424 */ /* 0x000fe400078e00ff */
[----:B------:R-:W-:-:S03]  /*0a80*/  @!P1 FFMA R3, R3, 1.84467440737095516160e+19, RZ ;  /* 0x5f80000003039823 */ /* 0x000fc600000000ff */
[----:B------:R-:W-:-:S07]  /*0a90*/  @!P1 IADD3 R7, PT, PT, R7, 0x40, RZ ;  /* 0x0000004007079810 */ /* 0x000fce0007ffe0ff */
.L_x_7:
[----:B------:R-:W-:Y:S01]  /*0aa0*/  LEA R0, R12, 0xc0800000, 0x17 ;  /* 0xc08000000c007811 */ /* 0x000fe200078eb8ff */
[----:B------:R-:W-:Y:S04]  /*0ab0*/  BSSY.RECONVERGENT B2, `(.L_x_12) ;  /* 0x0000036000027945 */ /* 0x000fe80003800200 */
[----:B------:R-:W-:Y:S02]  /*0ac0*/  IMAD.IADD R8, R3, 0x1, -R0 ;  /* 0x0000000103087824 */ /* 0x000fe400078e0a00 */
[----:B------:R-:W-:Y:S02]  /*0ad0*/  VIADD R3, R10, 0xffffff81 ;  /* 0xffffff810a037836 */ /* 0x000fe40000000000 */
[----:B------:R-:W0:Y:S01]  /*0ae0*/  MUFU.RCP R9, R8 ;  /* 0x0000000800097308 */ /* 0x000e220000001000 */
[----:B------:R-:W-:Y:S01]  /*0af0*/  FADD.FTZ R11, -R8, -RZ ;  /* 0x800000ff080b7221 */ /* 0x000fe20000010100 */
[----:B------:R-:W-:-:S03]  /*0b00*/  IMAD R0, R3, -0x800000, R6 ;  /* 0xff80000003007824 */ /* 0x000fc600078e0206 */
[----:B0-----:R-:W-:-:S04]  /*0b10*/  FFMA R10, R9, R11, 1 ;  /* 0x3f800000090a7423 */ /* 0x001fc8000000000b */
[----:B------:R-:W-:-:S04]  /*0b20*/  FFMA R13, R9, R10, R9 ;  /* 0x0000000a090d7223 */ /* 0x000fc80000000009 */
[----:B------:R-:W-:-:S04]  /*0b30*/  FFMA R6, R0, R13, RZ ;  /* 0x0000000d00067223 */ /* 0x000fc800000000ff */
[----:B------:R-:W-:-:S04]  /*0b40*/  FFMA R9, R11, R6, R0 ;  /* 0x000000060b097223 */ /* 0x000fc80000000000 */
[----:B------:R-:W-:Y:S01]  /*0b50*/  FFMA R10, R13, R9, R6 ;  /* 0x000000090d0a7223 */ /* 0x000fe20000000006 */
[----:B------:R-:W-:-:S03]  /*0b60*/  IADD3 R6, PT, PT, R3, 0x7f, -R12 ;  /* 0x0000007f03067810 */ /* 0x000fc60007ffe80c */
[----:B------:R-:W-:Y:S01]  /*0b70*/  FFMA R11, R11, R10, R0 ;  /* 0x0000000a0b0b7223 */ /* 0x000fe20000000000 */
[----:B------:R-:W-:-:S03]  /*0b80*/  IADD3 R6, PT, PT, R6, R7, RZ ;  /* 0x0000000706067210 */ /* 0x000fc60007ffe0ff */
[----:B------:R-:W-:-:S05]  /*0b90*/  FFMA R0, R13, R11, R10 ;  /* 0x0000000b0d007223 */ /* 0x000fca000000000a */
[----:B------:R-:W-:-:S04]  /*0ba0*/  SHF.R.U32.HI R3, RZ, 0x17, R0 ;  /* 0x00000017ff037819 */ /* 0x000fc80000011600 */
[----:B------:R-:W-:-:S05]  /*0bb0*/  LOP3.LUT R3, R3, 0xff, RZ, 0xc0, !PT ;  /* 0x000000ff03037812 */ /* 0x000fca00078ec0ff */
[----:B------:R-:W-:-:S04]  /*0bc0*/  IMAD.IADD R9, R3, 0x1, R6 ;  /* 0x0000000103097824 */ /* 0x000fc800078e0206 */
[----:B------:R-:W-:-:S05]  /*0bd0*/  VIADD R3, R9, 0xffffffff ;  /* 0xffffffff09037836 */ /* 0x000fca0000000000 */
[----:B------:R-:W-:-:S13]  /*0be0*/  ISETP.GE.U32.AND P0, PT, R3, 0xfe, PT ;  /* 0x000000fe0300780c */ /* 0x000fda0003f06070 */
[----:B------:R-:W-:Y:S05]  /*0bf0*/  @!P0 BRA `(.L_x_13) ;  /* 0x0000000000808947 */ /* 0x000fea0003800000 */
[----:B------:R-:W-:-:S13]  /*0c00*/  ISETP.GT.AND P0, PT, R9, 0xfe, PT ;  /* 0x000000fe0900780c */ /* 0x000fda0003f04270 */
[----:B------:R-:W-:Y:S05]  /*0c10*/  @P0 BRA `(.L_x_14) ;  /* 0x00000000006c0947 */ /* 0x000fea0003800000 */
[----:B------:R-:W-:-:S13]  /*0c20*/  ISETP.GE.AND P0, PT, R9, 0x1, PT ;  /* 0x000000010900780c */ /* 0x000fda0003f06270 */
[----:B------:R-:W-:Y:S05]  /*0c30*/  @P0 BRA `(.L_x_15) ;  /* 0x0000000000740947 */ /* 0x000fea0003800000 */
[----:B------:R-:W-:Y:S02]  /*0c40*/  ISETP.GE.AND P0, PT, R9, -0x18, PT ;  /* 0xffffffe80900780c */ /* 0x000fe40003f06270 */
[----:B------:R-:W-:-:S11]  /*0c50*/  LOP3.LUT R0, R0, 0x80000000, RZ, 0xc0, !PT ;  /* 0x8000000000007812 */ /* 0x000fd600078ec0ff */
[----:B------:R-:W-:Y:S05]  /*0c60*/  @!P0 BRA `(.L_x_15) ;  /* 0x0000000000688947 */ /* 0x000fea0003800000 */
[-CC-:B------:R-:W-:Y:S01]  /*0c70*/  FFMA.RZ R3, R13, R11.reuse, R10.reuse ;  /* 0x0000000b0d037223 */ /* 0x180fe2000000c00a */
[----:B------:R-:W-:Y:S01]  /*0c80*/  IADD3 R8, PT, PT, R9, 0x20, RZ ;  /* 0x0000002009087810 */ /* 0x000fe20007ffe0ff */
[-CC-:B------:R-:W-:Y:S01]  /*0c90*/  FFMA.RM R6, R13, R11.reuse, R10.reuse ;  /* 0x0000000b0d067223 */ /* 0x180fe2000000400a */
[----:B------:R-:W-:Y:S02]  /*0ca0*/  ISETP.NE.AND P2, PT, R9, RZ, PT ;  /* 0x000000ff0900720c */ /* 0x000fe40003f45270 */
[----:B------:R-:W-:Y:S01]  /*0cb0*/  LOP3.LUT R7, R3, 0x7fffff, RZ, 0xc0, !PT ;  /* 0x007fffff03077812 */ /* 0x000fe200078ec0ff */
[----:B------:R-:W-:Y:S01]  /*0cc0*/  FFMA.RP R3, R13, R11, R10 ;  /* 0x0000000b0d037223 */ /* 0x000fe2000000800a */
[----:B------:R-:W-:Y:S01]  /*0cd0*/  ISETP.NE.AND P1, PT, R9, RZ, PT ;  /* 0x000000ff0900720c */ /* 0x000fe20003f25270 */
[----:B------:R-:W-:Y:S01]  /*0ce0*/  IMAD.MOV R9, RZ, RZ, -R9 ;  /* 0x000000ffff097224 */ /* 0x000fe200078e0a09 */
[----:B------:R-:W-:Y:S02]  /*0cf0*/  LOP3.LUT R7, R7, 0x800000, RZ, 0xfc, !PT ;  /* 0x0080000007077812 */ /* 0x000fe400078efcff */
[----:B------:R-:W-:-:S02]  /*0d00*/  FSETP.NEU.FTZ.AND P0, PT, R3, R6, PT ;  /* 0x000000060300720b */ /* 0x000fc40003f1d000 */
[----:B------:R-:W-:Y:S02]  /*0d10*/  SHF.L.U32 R8, R7, R8, RZ ;  /* 0x0000000807087219 */ /* 0x000fe400000006ff */
[----:B------:R-:W-:Y:S02]  /*0d20*/  SEL R6, R9, RZ, P2 ;  /* 0x000000ff09067207 */ /* 0x000fe40001000000 */
[----:B------:R-:W-:Y:S02]  /*0d30*/  ISETP.NE.AND P1, PT, R8, RZ, P1 ;  /* 0x000000ff0800720c */ /* 0x000fe40000f25270 */
[----:B------:R-:W-:Y:S02]  /*0d40*/  SHF.R.U32.HI R6, RZ, R6, R7 ;  /* 0x00000006ff067219 */ /* 0x000fe40000011607 */
[----:B------:R-:W-:Y:S02]  /*0d50*/  PLOP3.LUT P0, PT, P0, P1, PT, 0xf8, 0x8f ;  /* 0x00000000008f781c */ /* 0x000fe40000703f70 */
[----:B------:R-:W-:-:S02]  /*0d60*/  SHF.R.U32.HI R8, RZ, 0x1, R6 ;  /* 0x00000001ff087819 */ /* 0x000fc40000011606 */
[----:B------:R-:W-:-:S04]  /*0d70*/  SEL R3, RZ, 0x1, !P0 ;  /* 0x00000001ff037807 */ /* 0x000fc80004000000 */
[----:B------:R-:W-:-:S04]  /*0d80*/  LOP3.LUT R3, R3, 0x1, R8, 0xf8, !PT ;  /* 0x0000000103037812 */ /* 0x000fc800078ef808 */
[----:B------:R-:W-:-:S05]  /*0d90*/  LOP3.LUT R3, R3, R6, RZ, 0xc0, !PT ;  /* 0x0000000603037212 */ /* 0x000fca00078ec0ff */
[----:B------:R-:W-:-:S05]  /*0da0*/  IMAD.IADD R3, R8, 0x1, R3 ;  /* 0x0000000108037824 */ /* 0x000fca00078e0203 */
[----:B------:R-:W-:Y:S01]  /*0db0*/  LOP3.LUT R0, R3, R0, RZ, 0xfc, !PT ;  /* 0x0000000003007212 */ /* 0x000fe200078efcff */
[----:B------:R-:W-:Y:S06]  /*0dc0*/  BRA `(.L_x_15) ;  /* 0x0000000000107947 */ /* 0x000fec0003800000 */
.L_x_14:
[----:B------:R-:W-:-:S04]  /*0dd0*/  LOP3.LUT R0, R0, 0x80000000, RZ, 0xc0, !PT ;  /* 0x8000000000007812 */ /* 0x000fc800078ec0ff */
[----:B------:R-:W-:Y:S01]  /*0de0*/  LOP3.LUT R0, R0, 0x7f800000, RZ, 0xfc, !PT ;  /* 0x7f80000000007812 */ /* 0x000fe200078efcff */
[----:B------:R-:W-:Y:S06]  /*0df0*/  BRA `(.L_x_15) ;  /* 0x0000000000047947 */ /* 0x000fec0003800000 */
.L_x_13:
[----:B------:R-:W-:-:S07]  /*0e00*/  LEA R0, R6, R0, 0x17 ;  /* 0x0000000006007211 */ /* 0x000fce00078eb8ff */
.L_x_15:
[----:B------:R-:W-:Y:S05]  /*0e10*/  BSYNC.RECONVERGENT B2 ;  /* 0x0000000000027941 */ /* 0x000fea0003800200 */
.L_x_12:
[----:B------:R-:W-:Y:S05]  /*0e20*/  BRA `(.L_x_16) ;  /* 0x0000000000207947 */ /* 0x000fea0003800000 */
.L_x_11:
[----:B------:R-:W-:-:S04]  /*0e30*/  LOP3.LUT R0, R3, 0x80000000, R6, 0x48, !PT ;  /* 0x8000000003007812 */ /* 0x000fc800078e4806 */
[----:B------:R-:W-:Y:S01]  /*0e40*/  LOP3.LUT R0, R0, 0x7f800000, RZ, 0xfc, !PT ;  /* 0x7f80000000007812 */ /* 0x000fe200078efcff */
[----:B------:R-:W-:Y:S06]  /*0e50*/  BRA `(.L_x_16) ;  /* 0x0000000000147947 */ /* 0x000fec0003800000 */
.L_x_10:
[----:B------:R-:W-:Y:S01]  /*0e60*/  LOP3.LUT R0, R3, 0x80000000, R6, 0x48, !PT ;  /* 0x8000000003007812 */ /* 0x000fe200078e4806 */
[----:B------:R-:W-:Y:S06]  /*0e70*/  BRA `(.L_x_16) ;  /* 0x00000000000c7947 */ /* 0x000fec0003800000 */
.L_x_9:
[----:B------:R-:W0:Y:S01]  /*0e80*/  MUFU.RSQ R0, -QNAN ;  /* 0xffc0000000007908 */ /* 0x000e220000001400 */
[----:B------:R-:W-:Y:S05]  /*0e90*/  BRA `(.L_x_16) ;  /* 0x0000000000047947 */ /* 0x000fea0003800000 */
.L_x_8:
[----:B------:R-:W-:-:S07]  /*0ea0*/  FADD.FTZ R0, R0, R3 ;  /* 0x0000000300007221 */ /* 0x000fce0000010000 */
.L_x_16:
[----:B------:R-:W-:Y:S05]  /*0eb0*/  BSYNC.RECONVERGENT B1 ;  /* 0x0000000000017941 */ /* 0x000fea0003800200 */
.L_x_6:
[----:B------:R-:W-:-:S04]  /*0ec0*/  IMAD.MOV.U32 R3, RZ, RZ, 0x0 ;  /* 0x00000000ff037424 */ /* 0x000fc800078e00ff */
[----:B0-----:R-:W-:Y:S05]  /*0ed0*/  RET.REL.NODEC R2 `(_Z11batchNorm2dPfPKfS1_S1_S1_S1_iiiifb) ;  /* 0xfffffff002487950 */ /* 0x001fea0003c3ffff */
.L_x_17:
[----:B------:R-:W-:-:S00]  /*0ee0*/  BRA `(.L_x_17) ;  /* 0xfffffffc00fc7947 */ /* 0x000fc0000383ffff */
[----:B------:R-:W-:-:S00]  /*0ef0*/  NOP ;  /* 0x0000000000007918 */ /* 0x000fc00000000000 */
        /* <DEDUP_REMOVED lines=8> */
.L_x_75:


//--------------------- .text._Z15tanh_activationPfPKfi --------------------------
	.section	.text._Z15tanh_activationPfPKfi,"ax",@progbits
	.align	128
        .global         _Z15tanh_activationPfPKfi
        .type           _Z15tanh_activationPfPKfi,@function
        .size           _Z15tanh_activationPfPKfi,(.L_x_79 - _Z15tanh_activationPfPKfi)
        .other          _Z15tanh_activationPfPKfi,@"STO_CUDA_ENTRY STV_DEFAULT"
_Z15tanh_activationPfPKfi:
.text._Z15tanh_activationPfPKfi:
[----:B------:R-:W-:Y:S01]  /*0000*/  LDC R1, c[0x0][0x37c] ;  /* 0x0000df00ff017b82 */ /* 0x000fe20000000800 */
[----:B------:R-:W0:Y:S07]  /*0010*/  S2R R0, SR_TID.X ;  /* 0x0000000000007919 */ /* 0x000e2e0000002100 */
[----:B------:R-:W0:Y:S01]  /*0020*/  S2UR UR4, SR_CTAID.X ;  /* 0x00000000000479c3 */ /* 0x000e220000002500 */
[----:B------:R-:W1:Y:S07]  /*0030*/  LDCU UR5, c[0x0][0x390] ;  /* 0x00007200ff0577ac */ /* 0x000e6e0008000800 */
[----:B------:R-:W0:Y:S02]  /*0040*/  LDC R7, c[0x0][0x360] ;  /* 0x0000d800ff077b82 */ /* 0x000e240000000800 */
[----:B0-----:R-:W-:-:S05]  /*0050*/  IMAD R7, R7, UR4, R0 ;  /* 0x0000000407077c24 */ /* 0x001fca000f8e0200 */
[----:B-1----:R-:W-:-:S13]  /*0060*/  ISETP.GE.AND P0, PT, R7, UR5, PT ;  /* 0x0000000507007c0c */ /* 0x002fda000bf06270 */
[----:B------:R-:W-:Y:S05]  /*0070*/  @P0 EXIT ;  /* 0x000000000000094d */ /* 0x000fea0003800000 */
[----:B------:R-:W0:Y:S01]  /*0080*/  LDC.64 R2, c[0x0][0x388] ;  /* 0x0000e200ff027b82 */ /* 0x000e220000000a00 */
[----:B------:R-:W1:Y:S07]  /*0090*/  LDCU.64 UR4, c[0x0][0x358] ;  /* 0x00006b00ff0477ac */ /* 0x000e6e0008000a00 */
[----:B------:R-:W2:Y:S01]  /*00a0*/  LDC.64 R4, c[0x0][0x380] ;  /* 0x0000e000ff047b82 */ /* 0x000ea20000000a00 */
[----:B0-----:R-:W-:-:S05]  /*00b0*/  IMAD.WIDE R2, R7, 0x4, R2 ;  /* 0x0000000407027825 */ /* 0x001fca00078e0202 */
[----:B-1----:R2:W3:Y:S01]  /*00c0*/  LDG.E R6, desc[UR4][R2.64] ;  /* 0x0000000402067981 */ /* 0x0024e2000c1e1900 */
[----:B------:R-:W-:Y:S01]  /*00d0*/  MOV R10, 0x3c80f082 ;  /* 0x3c80f082000a7802 */ /* 0x000fe20000000f00 */
[----:B------:R-:W-:Y:S02]  /*00e0*/  HFMA2 R9, -RZ, RZ, 1.875, 0 ;  /* 0x3f800000ff097431 */ /* 0x000fe400000001ff */
[----:B--2---:R-:W-:-:S04]  /*00f0*/  IMAD.WIDE R2, R7, 0x4, R4 ;  /* 0x0000000407027825 */ /* 0x004fc800078e0204 */
[C---:B---3--:R-:W-:Y:S01]  /*0100*/  FMUL R0, |R6|.reuse, 2.8853900432586669922 ;  /* 0x4038aa3b06007820 */ /* 0x048fe20000400200 */
[C---:B------:R-:W-:Y:S01]  /*0110*/  FMUL R11, R6.reuse, R6 ;  /* 0x00000006060b7220 */ /* 0x040fe20000400000 */
[C---:B------:R-:W-:Y:S02]  /*0120*/  FSETP.GE.AND P1, PT, |R6|.reuse, 0.60000002384185791016, PT ;  /* 0x3f19999a0600780b */ /* 0x040fe40003f26200 */
[----:B------:R-:W-:Y:S01]  /*0130*/  FSETP.GE.AND P0, PT, |R6|, 9.010913848876953125, PT ;  /* 0x41102cb40600780b */ /* 0x000fe20003f06200 */
[C---:B------:R-:W-:Y:S01]  /*0140*/  FFMA R10, R11.reuse, R10, -0.052303962409496307373 ;  /* 0xbd563cae0b0a7423 */ /* 0x040fe2000000000a */
[----:B------:R-:W0:Y:S02]  /*0150*/  MUFU.EX2 R0, R0 ;  /* 0x0000000000007308 */ /* 0x000e240000000800 */
[----:B0-----:R-:W-:Y:S01]  /*0160*/  FADD R8, R0, 1 ;  /* 0x3f80000000087421 */ /* 0x001fe20000000000 */
[----:B------:R-:W-:-:S04]  /*0170*/  FFMA R0, R11, R10, 0.1331529766321182251 ;  /* 0x3e0859410b007423 */ /* 0x000fc8000000000a */
[C---:B------:R-:W-:Y:S01]  /*0180*/  FFMA R0, R11.reuse, R0, -0.33332768082618713379 ;  /* 0xbeaaa9ed0b007423 */ /* 0x040fe20000000000 */
[----:B------:R-:W0:Y:S03]  /*0190*/  MUFU.RCP R8, R8 ;  /* 0x0000000800087308 */ /* 0x000e260000001000 */
[----:B------:R-:W-:Y:S01]  /*01a0*/  FFMA R11, R11, R0, RZ ;  /* 0x000000000b0b7223 */ /* 0x000fe200000000ff */
[----:B0-----:R-:W-:-:S05]  /*01b0*/  FFMA R9, R8, -2, R9 ;  /* 0xc000000008097823 */ /* 0x001fca0000000009 */
[----:B------:R-:W-:-:S04]  /*01c0*/  FSEL R9, R9, 1, !P0 ;  /* 0x3f80000009097808 */ /* 0x000fc80004000000 */
[--C-:B------:R-:W-:Y:S01]  /*01d0*/  LOP3.LUT R9, R9, 0x80000000, R6.reuse, 0xb8, !PT ;  /* 0x8000000009097812 */ /* 0x100fe200078eb806 */
[----:B------:R-:W-:-:S05]  /*01e0*/  @!P1 FFMA R9, R6, R11, R6 ;  /* 0x0000000b06099223 */ /* 0x000fca0000000006 */
[----:B------:R-:W-:Y:S01]  /*01f0*/  STG.E desc[UR4][R2.64], R9 ;  /* 0x0000000902007986 */ /* 0x000fe2000c101904 */
[----:B------:R-:W-:Y:S05]  /*0200*/  EXIT ;  /* 0x000000000000794d */ /* 0x000fea0003800000 */
.L_x_18:
        /* <DEDUP_REMOVED lines=15> */
.L_x_79:


//--------------------- .text._Z7sigmoidPfPKfi    --------------------------
	.section	.text._Z7sigmoidPfPKfi,"ax",@progbits
	.align	128
        .global         _Z7sigmoidPfPKfi
        .type           _Z7sigmoidPfPKfi,@function
        .size           _Z7sigmoidPfPKfi,(.L_x_76 - _Z7sigmoidPfPKfi)
        .other          _Z7sigmoidPfPKfi,@"STO_CUDA_ENTRY STV_DEFAULT"
_Z7sigmoidPfPKfi:
.text._Z7sigmoidPfPKfi:
        /* <DEDUP_REMOVED lines=9> */
[----:B------:R-:W1:Y:S01]  /*0090*/  LDCU.64 UR4, c[0x0][0x358] ;  /* 0x00006b00ff0477ac */ /* 0x000e620008000a00 */
[----:B0-----:R-:W-:-:S06]  /*00a0*/  IMAD.WIDE R4, R3, 0x4, R4 ;  /* 0x0000000403047825 */ /* 0x001fcc00078e0204 */
[----:B-1----:R-:W2:Y:S01]  /*00b0*/  LDG.E R4, desc[UR4][R4.64] ;  /* 0x0000000404047981 */ /* 0x002ea2000c1e1900 */
[----:B------:R-:W-:Y:S01]  /*00c0*/  IMAD.MOV.U32 R7, RZ, RZ, 0x3bbb989d ;  /* 0x3bbb989dff077424 */ /* 0x000fe200078e00ff */
[----:B------:R-:W-:Y:S01]  /*00d0*/  BSSY.RECONVERGENT B0, `(.L_x_19) ;  /* 0x0000015000007945 */ /* 0x000fe20003800200 */
[----:B------:R-:W-:Y:S02]  /*00e0*/  IMAD.MOV.U32 R9, RZ, RZ, 0x437c0000 ;  /* 0x437c0000ff097424 */ /* 0x000fe400078e00ff */
[----:B--2---:R-:W-:-:S04]  /*00f0*/  FFMA.SAT R0, R4, -R7, 0.5 ;  /* 0x3f00000004007423 */ /* 0x004fc80000002807 */
[----:B------:R-:W-:-:S04]  /*0100*/  FFMA.RM R0, R0, R9, 12582913 ;  /* 0x4b40000100007423 */ /* 0x000fc80000004009 */
[C---:B------:R-:W-:Y:S01]  /*0110*/  FADD R7, R0.reuse, -12583039 ;  /* 0xcb40007f00077421 */ /* 0x040fe20000000000 */
[----:B------:R-:W-:-:S03]  /*0120*/  SHF.L.U32 R0, R0, 0x17, RZ ;  /* 0x0000001700007819 */ /* 0x000fc600000006ff */
[----:B------:R-:W-:-:S04]  /*0130*/  FFMA R7, R4, -1.4426950216293334961, -R7 ;  /* 0xbfb8aa3b04077823 */ /* 0x000fc80000000807 */
[----:B------:R-:W-:-:S06]  /*0140*/  FFMA R7, R4, -1.925963033500011079e-08, R7 ;  /* 0xb2a5706004077823 */ /* 0x000fcc0000000007 */
[----:B------:R-:W0:Y:S02]  /*0150*/  MUFU.EX2 R7, R7 ;  /* 0x0000000700077308 */ /* 0x000e240000000800 */
[----:B0-----:R-:W-:-:S04]  /*0160*/  FFMA R0, R0, R7, 1 ;  /* 0x3f80000000007423 */ /* 0x001fc80000000007 */
[----:B------:R-:W-:-:S05]  /*0170*/  VIADD R2, R0, 0x1800000 ;  /* 0x0180000000027836 */ /* 0x000fca0000000000 */
[----:B------:R-:W-:-:S04]  /*0180*/  LOP3.LUT R2, R2, 0x7f800000, RZ, 0xc0, !PT ;  /* 0x7f80000002027812 */ /* 0x000fc800078ec0ff */
[----:B------:R-:W-:-:S13]  /*0190*/  ISETP.GT.U32.AND P0, PT, R2, 0x1ffffff, PT ;  /* 0x01ffffff0200780c */ /* 0x000fda0003f04070 */
[----:B------:R-:W-:Y:S05]  /*01a0*/  @P0 BRA `(.L_x_20) ;  /* 0x00000000000c0947 */ /* 0x000fea0003800000 */
[----:B------:R-:W-:-:S07]  /*01b0*/  MOV R4, 0x1d0 ;  /* 0x000001d000047802 */ /* 0x000fce0000000f00 */
[----:B------:R-:W-:Y:S05]  /*01c0*/  CALL.REL.NOINC `($__internal_2_$__cuda_sm20_rcp_rn_f32_slowpath) ;  /* 0x0000000000287944 */ /* 0x000fea0003c00000 */
[----:B------:R-:W-:Y:S05]  /*01d0*/  BRA `(.L_x_21) ;  /* 0x0000000000107947 */ /* 0x000fea0003800000 */
.L_x_20:
[----:B------:R-:W0:Y:S02]  /*01e0*/  MUFU.RCP R7, R0 ;  /* 0x0000000000077308 */ /* 0x000e240000001000 */
[----:B0-----:R-:W-:-:S04]  /*01f0*/  FFMA R2, R0, R7, -1 ;  /* 0xbf80000000027423 */ /* 0x001fc80000000007 */
[----:B------:R-:W-:-:S04]  /*0200*/  FADD.FTZ R2, -R2, -RZ ;  /* 0x800000ff02027221 */ /* 0x000fc80000010100 */
[----:B------:R-:W-:-:S07]  /*0210*/  FFMA R7, R7, R2, R7 ;  /* 0x0000000207077223 */ /* 0x000fce0000000007 */
.L_x_21:
[----:B------:R-:W-:Y:S05]  /*0220*/  BSYNC.RECONVERGENT B0 ;  /* 0x0000000000007941 */ /* 0x000fea0003800200 */
.L_x_19:
[----:B------:R-:W0:Y:S02]  /*0230*/  LDC.64 R4, c[0x0][0x380] ;  /* 0x0000e000ff047b82 */ /* 0x000e240000000a00 */
[----:B0-----:R-:W-:-:S05]  /*0240*/  IMAD.WIDE R2, R3, 0x4, R4 ;  /* 0x0000000403027825 */ /* 0x001fca00078e0204 */
[----:B------:R-:W-:Y:S01]  /*0250*/  STG.E desc[UR4][R2.64], R7 ;  /* 0x0000000702007986 */ /* 0x000fe2000c101904 */
[----:B------:R-:W-:Y:S05]  /*0260*/  EXIT ;  /* 0x000000000000794d */ /* 0x000fea0003800000 */
        .weak           $__internal_2_$__cuda_sm20_rcp_rn_f32_slowpath
        .type           $__internal_2_$__cuda_sm20_rcp_rn_f32_slowpath,@function
        .size           $__internal_2_$__cuda_sm20_rcp_rn_f32_slowpath,(.L_x_76 - $__internal_2_$__cuda_sm20_rcp_rn_f32_slowpath)
$__internal_2_$__cuda_sm20_rcp_rn_f32_slowpath:
[----:B------:R-:W-:Y:S01]  /*0270*/  IMAD.SHL.U32 R2, R0, 0x2, RZ ;  /* 0x0000000200027824 */ /* 0x000fe200078e00ff */
[----:B------:R-:W-:Y:S04]  /*0280*/  BSSY.RECONVERGENT B1, `(.L_x_22) ;  /* 0x0000030000017945 */ /* 0x000fe80003800200 */
[----:B------:R-:W-:-:S04]  /*0290*/  SHF.R.U32.HI R2, RZ, 0x18, R2 ;  /* 0x00000018ff027819 */ /* 0x000fc80000011602 */
[----:B------:R-:W-:-:S13]  /*02a0*/  ISETP.NE.U32.AND P0, PT, R2, RZ, PT ;  /* 0x000000ff0200720c */ /* 0x000fda0003f05070 */
[----:B------:R-:W-:Y:S05]  /*02b0*/  @P0 BRA `(.L_x_23) ;  /* 0x0000000000280947 */ /* 0x000fea0003800000 */
[----:B------:R-:W-:-:S04]  /*02c0*/  SHF.L.U32 R2, R0, 0x1, RZ ;  /* 0x0000000100027819 */ /* 0x000fc800000006ff */
[----:B------:R-:W-:-:S13]  /*02d0*/  ISETP.NE.AND P0, PT, R2, RZ, PT ;  /* 0x000000ff0200720c */ /* 0x000fda0003f05270 */
[----:B------:R-:W-:Y:S01]  /*02e0*/  @P0 FFMA R6, R0, 1.84467440737095516160e+19, RZ ;  /* 0x5f80000000060823 */ /* 0x000fe200000000ff */
[----:B------:R-:W-:Y:S08]  /*02f0*/  @!P0 MUFU.RCP R5, R0 ;  /* 0x0000000000058308 */ /* 0x000ff00000001000 */
[----:B------:R-:W0:Y:S02]  /*0300*/  @P0 MUFU.RCP R7, R6 ;  /* 0x0000000600070308 */ /* 0x000e240000001000 */
[----:B0-----:R-:W-:-:S04]  /*0310*/  @P0 FFMA R2, R6, R7, -1 ;  /* 0xbf80000006020423 */ /* 0x001fc80000000007 */
[----:B------:R-:W-:-:S04]  /*0320*/  @P0 FADD.FTZ R2, -R2, -RZ ;  /* 0x800000ff02020221 */ /* 0x000fc80000010100 */
[----:B------:R-:W-:-:S04]  /*0330*/  @P0 FFMA R2, R7, R2, R7 ;  /* 0x0000000207020223 */ /* 0x000fc80000000007 */
[----:B------:R-:W-:Y:S01]  /*0340*/  @P0 FFMA R5, R2, 1.84467440737095516160e+19, RZ ;  /* 0x5f80000002050823 */ /* 0x000fe200000000ff */
[----:B------:R-:W-:Y:S06]  /*0350*/  BRA `(.L_x_24) ;  /* 0x0000000000887947 */ /* 0x000fec0003800000 */
.L_x_23:
[----:B------:R-:W-:-:S05]  /*0360*/  VIADD R5, R2, 0xffffff03 ;  /* 0xffffff0302057836 */ /* 0x000fca0000000000 */
[----:B------:R-:W-:-:S13]  /*0370*/  ISETP.GT.U32.AND P0, PT, R5, 0x1, PT ;  /* 0x000000010500780c */ /* 0x000fda0003f04070 */
[----:B------:R-:W-:Y:S05]  /*0380*/  @P0 BRA `(.L_x_25) ;  /* 0x0000000000780947 */ /* 0x000fea0003800000 */
[----:B------:R-:W-:Y:S01]  /*0390*/  LOP3.LUT R6, R0, 0x7fffff, RZ, 0xc0, !PT ;  /* 0x007fffff00067812 */ /* 0x000fe200078ec0ff */
[----:B------:R-:W-:-:S03]  /*03a0*/  IMAD.MOV.U32 R10, RZ, RZ, 0x3 ;  /* 0x00000003ff0a7424 */ /* 0x000fc600078e00ff */
[----:B------:R-:W-:Y:S02]  /*03b0*/  LOP3.LUT R6, R6, 0x3f800000, RZ, 0xfc, !PT ;  /* 0x3f80000006067812 */ /* 0x000fe400078efcff */
[----:B------:R-:W-:Y:S02]  /*03c0*/  SHF.L.U32 R11, R10, R5, RZ ;  /* 0x000000050a0b7219 */ /* 0x000fe400000006ff */
[----:B------:R-:W0:Y:S02]  /*03d0*/  MUFU.RCP R7, R6 ;  /* 0x0000000600077308 */ /* 0x000e240000001000 */
[----:B0-----:R-:W-:-:S04]  /*03e0*/  FFMA R8, R6, R7, -1 ;  /* 0xbf80000006087423 */ /* 0x001fc80000000007 */
[----:B------:R-:W-:-:S04]  /*03f0*/  FADD.FTZ R8, -R8, -RZ ;  /* 0x800000ff08087221 */ /* 0x000fc80000010100 */
[CCC-:B------:R-:W-:Y:S01]  /*0400*/  FFMA.RM R9, R7.reuse, R8.reuse, R7.reuse ;  /* 0x0000000807097223 */ /* 0x1c0fe20000004007 */
[----:B------:R-:W-:-:S04]  /*0410*/  FFMA.RP R8, R7, R8, R7 ;  /* 0x0000000807087223 */ /* 0x000fc80000008007 */
[C---:B------:R-:W-:Y:S02]  /*0420*/  LOP3.LUT R7, R9.reuse, 0x7fffff, RZ, 0xc0, !PT ;  /* 0x007fffff09077812 */ /* 0x040fe400078ec0ff */
[----:B------:R-:W-:Y:S02]  /*0430*/  FSETP.NEU.FTZ.AND P0, PT, R9, R8, PT ;  /* 0x000000080900720b */ /* 0x000fe40003f1d000 */
[----:B------:R-:W-:Y:S02]  /*0440*/  LOP3.LUT R8, R7, 0x800000, RZ, 0xfc, !PT ;  /* 0x0080000007087812 */ /* 0x000fe400078efcff */
[----:B------:R-:W-:Y:S02]  /*0450*/  SEL R7, RZ, 0xffffffff, !P0 ;  /* 0xffffffffff077807 */ /* 0x000fe40004000000 */
[----:B------:R-:W-:Y:S02]  /*0460*/  LOP3.LUT R6, R11, R8, RZ, 0xc0, !PT ;  /* 0x000000080b067212 */ /* 0x000fe400078ec0ff */
[----:B------:R-:W-:-:S02]  /*0470*/  IADD3 R7, PT, PT, -R7, RZ, RZ ;  /* 0x000000ff07077210 */ /* 0x000fc40007ffe1ff */
[-C--:B------:R-:W-:Y:S02]  /*0480*/  SHF.R.U32.HI R6, RZ, R5.reuse, R6 ;  /* 0x00000005ff067219 */ /* 0x080fe40000011606 */
[----:B------:R-:W-:Y:S02]  /*0490*/  LOP3.LUT P1, RZ, R7, R5, R8, 0xf8, !PT ;  /* 0x0000000507ff7212 */ /* 0x000fe4000782f808 */
[C---:B------:R-:W-:Y:S02]  /*04a0*/  LOP3.LUT P0, RZ, R6.reuse, 0x1, RZ, 0xc0, !PT ;  /* 0x0000000106ff7812 */ /* 0x040fe4000780c0ff */
[----:B------:R-:W-:-:S04]  /*04b0*/  LOP3.LUT P2, RZ, R6, 0x2, RZ, 0xc0, !PT ;  /* 0x0000000206ff7812 */ /* 0x000fc8000784c0ff */
[----:B------:R-:W-:Y:S02]  /*04c0*/  PLOP3.LUT P0, PT, P0, P1, P2, 0xe0, 0x0 ;  /* 0x000000000000781c */ /* 0x000fe40000703c20 */
[----:B------:R-:W-:Y:S02]  /*04d0*/  LOP3.LUT P1, RZ, R0, 0x7fffff, RZ, 0xc0, !PT ;  /* 0x007fffff00ff7812 */ /* 0x000fe4000782c0ff */
[----:B------:R-:W-:-:S05]  /*04e0*/  SEL R5, RZ, 0x1, !P0 ;  /* 0x00000001ff057807 */ /* 0x000fca0004000000 */
[----:B------:R-:W-:-:S05]  /*04f0*/  IMAD.MOV R5, RZ, RZ, -R5 ;  /* 0x000000ffff057224 */ /* 0x000fca00078e0a05 */
[----:B------:R-:W-:Y:S02]  /*0500*/  ISETP.GE.AND P0, PT, R5, RZ, PT ;  /* 0x000000ff0500720c */ /* 0x000fe40003f06270 */
[----:B------:R-:W-:-:S04]  /*0510*/  IADD3 R5, PT, PT, R2, -0xfc, RZ ;  /* 0xffffff0402057810 */ /* 0x000fc80007ffe0ff */
[----:B------:R-:W-:-:S07]  /*0520*/  SHF.R.U32.HI R5, RZ, R5, R8 ;  /* 0x00000005ff057219 */ /* 0x000fce0000011608 */
[----:B------:R-:W-:-:S05]  /*0530*/  @!P0 VIADD R5, R5, 0x1 ;  /* 0x0000000105058836 */ /* 0x000fca0000000000 */
[----:B------:R-:W-:-:S04]  /*0540*/  @!P1 SHF.L.U32 R5, R5, 0x1, RZ ;  /* 0x0000000105059819 */ /* 0x000fc800000006ff */
[----:B------:R-:W-:Y:S01]  /*0550*/  LOP3.LUT R5, R5, 0x80000000, R0, 0xf8, !PT ;  /* 0x8000000005057812 */ /* 0x000fe200078ef800 */
[----:B------:R-:W-:Y:S06]  /*0560*/  BRA `(.L_x_24) ;  /* 0x0000000000047947 */ /* 0x000fec0003800000 */
.L_x_25:
[----:B------:R0:W1:Y:S02]  /*0570*/  MUFU.RCP R5, R0 ;  /* 0x0000000000057308 */ /* 0x0000640000001000 */
.L_x_24:
[----:B------:R-:W-:Y:S05]  /*0580*/  BSYNC.RECONVERGENT B1 ;  /* 0x0000000000017941 */ /* 0x000fea0003800200 */
.L_x_22:
[----:B-1----:R-:W-:Y:S02]  /*0590*/  IMAD.MOV.U32 R7, RZ, RZ, R5 ;  /* 0x000000ffff077224 */ /* 0x002fe400078e0005 */
[----:B------:R-:W-:-:S04]  /*05a0*/  HFMA2 R5, -RZ, RZ, 0, 0 ;  /* 0x00000000ff057431 */ /* 0x000fc800000001ff */
[----:B0-----:R-:W-:Y:S05]  /*05b0*/  RET.REL.NODEC R4 `(_Z7sigmoidPfPKfi) ;  /* 0xfffffff804907950 */ /* 0x001fea0003c3ffff */
.L_x_26:
        /* <DEDUP_REMOVED lines=12> */
.L_x_76:


//--------------------- .text._Z9leakyReluPfPKfif --------------------------
	.section	.text._Z9leakyReluPfPKfif,"ax",@progbits
	.align	128
        .global         _Z9leakyReluPfPKfif
        .type           _Z9leakyReluPfPKfif,@function
        .size           _Z9leakyReluPfPKfif,(.L_x_81 - _Z9leakyReluPfPKfif)
        .other          _Z9leakyReluPfPKfif,@"STO_CUDA_ENTRY STV_DEFAULT"
_Z9leakyReluPfPKfif:
.text._Z9leakyReluPfPKfif:
        /* <DEDUP_REMOVED lines=10> */
[----:B------:R-:W2:Y:S06]  /*00a0*/  LDCU UR6, c[0x0][0x394] ;  /* 0x00007280ff0677ac */ /* 0x000eac0008000800 */
[----:B------:R-:W3:Y:S01]  /*00b0*/  LDC.64 R4, c[0x0][0x380] ;  /* 0x0000e000ff047b82 */ /* 0x000ee20000000a00 */
[----:B0-----:R-:W-:-:S05]  /*00c0*/  IMAD.WIDE R2, R7, 0x4, R2 ;  /* 0x0000000407027825 */ /* 0x001fca00078e0202 */
[----:B-1----:R-:W4:Y:S01]  /*00d0*/  LDG.E R9, desc[UR4][R2.64] ;  /* 0x0000000402097981 */ /* 0x002f22000c1e1900 */
[----:B---3--:R-:W-:Y:S01]  /*00e0*/  IMAD.WIDE R4, R7, 0x4, R4 ;  /* 0x0000000407047825 */ /* 0x008fe200078e0204 */
[----:B----4-:R-:W-:-:S13]  /*00f0*/  FSETP.GT.AND P0, PT, R9, RZ, PT ;  /* 0x000000ff0900720b */ /* 0x010fda0003f04000 */
[----:B--2---:R-:W-:-:S05]  /*0100*/  @!P0 FMUL R9, R9, UR6 ;  /* 0x0000000609098c20 */ /* 0x004fca0008400000 */
[----:B------:R-:W-:Y:S01]  /*0110*/  STG.E desc[UR4][R4.64], R9 ;  /* 0x0000000904007986 */ /* 0x000fe2000c101904 */
[----:B------:R-:W-:Y:S05]  /*0120*/  EXIT ;  /* 0x000000000000794d */ /* 0x000fea0003800000 */
.L_x_27:
        /* <DEDUP_REMOVED lines=13> */
.L_x_81:


//--------------------- .text._Z4reluPfPKfi       --------------------------
	.section	.text._Z4reluPfPKfi,"ax",@progbits
	.align	128
        .global         _Z4reluPfPKfi
        .type           _Z4reluPfPKfi,@function
        .size           _Z4reluPfPKfi,(.L_x_82 - _Z4reluPfPKfi)
        .other          _Z4reluPfPKfi,@"STO_CUDA_ENTRY STV_DEFAULT"
_Z4reluPfPKfi:
.text._Z4reluPfPKfi:
        /* <DEDUP_REMOVED lines=11> */
[----:B0-----:R-:W-:-:S06]  /*00b0*/  IMAD.WIDE R2, R7, 0x4, R2 ;  /* 0x0000000407027825 */ /* 0x001fcc00078e0202 */
[----:B-1----:R-:W3:Y:S01]  /*00c0*/  LDG.E R2, desc[UR4][R2.64] ;  /* 0x0000000402027981 */ /* 0x002ee2000c1e1900 */
[----:B--2---:R-:W-:Y:S01]  /*00d0*/  IMAD.WIDE R4, R7, 0x4, R4 ;  /* 0x0000000407047825 */ /* 0x004fe200078e0204 */
[----:B---3--:R-:W-:-:S05]  /*00e0*/  FMNMX R7, RZ, R2, !PT ;  /* 0x00000002ff077209 */ /* 0x008fca0007800000 */
[----:B------:R-:W-:Y:S01]  /*00f0*/  STG.E desc[UR4][R4.64], R7 ;  /* 0x0000000704007986 */ /* 0x000fe2000c101904 */
[----:B------:R-:W-:Y:S05]  /*0100*/  EXIT ;  /* 0x000000000000794d */ /* 0x000fea0003800000 */
.L_x_28:
        /* <DEDUP_REMOVED lines=15> */
.L_x_82:


//--------------------- .text._Z9avgPool2dPfPKfiiiiiiii --------------------------
	.section	.text._Z9avgPool2dPfPKfiiiiiiii,"ax",@progbits
	.align	128
        .global         _Z9avgPool2dPfPKfiiiiiiii
        .type           _Z9avgPool2dPfPKfiiiiiiii,@function
        .size           _Z9avgPool2dPfPKfiiiiiiii,(.L_x_77 - _Z9avgPool2dPfPKfiiiiiiii)
        .other          _Z9avgPool2dPfPKfiiiiiiii,@"STO_CUDA_ENTRY STV_DEFAULT"
_Z9avgPool2dPfPKfiiiiiiii:
.text._Z9avgPool2dPfPKfiiiiiiii:
        /* <DEDUP_REMOVED lines=12> */
[----:B------:R-:W-:Y:S01]  /*00c0*/  IABS R8, R7 ;  /* 0x0000000700087213 */ /* 0x000fe20000000000 */
[----:B------:R-:W0:Y:S01]  /*00d0*/  LDCU UR6, c[0x0][0x3a8] ;  /* 0x00007500ff0677ac */ /* 0x000e220008000800 */
[----:B------:R-:W-:Y:S02]  /*00e0*/  IABS R0, R6 ;  /* 0x0000000600007213 */ /* 0x000fe40000000000 */
[----:B------:R-:W1:Y:S01]  /*00f0*/  I2F.RP R9, R8 ;  /* 0x0000000800097306 */ /* 0x000e620000209400 */
[----:B------:R-:W2:Y:S07]  /*0100*/  LDCU.64 UR10, c[0x0][0x358] ;  /* 0x00006b00ff0a77ac */ /* 0x000eae0008000a00 */
[----:B------:R-:W3:Y:S01]  /*0110*/  I2F.RP R12, R0 ;  /* 0x00000000000c7306 */ /* 0x000ee20000209400 */
[----:B0-----:R-:W-:-:S07]  /*0120*/  UISETP.GE.AND UP0, UPT, UR6, 0x1, UPT ;  /* 0x000000010600788c */ /* 0x001fce000bf06270 */
[----:B-1----:R-:W0:Y:S08]  /*0130*/  MUFU.RCP R9, R9 ;  /* 0x0000000900097308 */ /* 0x002e300000001000 */
[----:B---3--:R-:W-:Y:S01]  /*0140*/  MUFU.RCP R12, R12 ;  /* 0x0000000c000c7308 */ /* 0x008fe20000001000 */
[----:B0-----:R-:W-:Y:S01]  /*0150*/  VIADD R4, R9, 0xffffffe ;  /* 0x0ffffffe09047836 */ /* 0x001fe20000000000 */
[----:B------:R-:W-:-:S06]  /*0160*/  IABS R9, R2 ;  /* 0x0000000200097213 */ /* 0x000fcc0000000000 */
[----:B------:R0:W1:Y:S02]  /*0170*/  F2I.FTZ.U32.TRUNC.NTZ R5, R4 ;  /* 0x0000000400057305 */ /* 0x000064000021f000 */
[----:B0-----:R-:W-:Y:S02]  /*0180*/  IMAD.MOV.U32 R4, RZ, RZ, RZ ;  /* 0x000000ffff047224 */ /* 0x001fe400078e00ff */
[----:B-1----:R-:W-:-:S04]  /*0190*/  IMAD.MOV R11, RZ, RZ, -R5 ;  /* 0x000000ffff0b7224 */ /* 0x002fc800078e0a05 */
[----:B------:R-:W-:-:S04]  /*01a0*/  IMAD R11, R11, R8, RZ ;  /* 0x000000080b0b7224 */ /* 0x000fc800078e02ff */
[----:B------:R-:W-:Y:S01]  /*01b0*/  IMAD.HI.U32 R10, R5, R11, R4 ;  /* 0x0000000b050a7227 */ /* 0x000fe200078e0004 */
[----:B------:R-:W-:-:S03]  /*01c0*/  LOP3.LUT R4, R2, R7, RZ, 0x3c, !PT ;  /* 0x0000000702047212 */ /* 0x000fc600078e3cff */
[----:B------:R-:W-:Y:S01]  /*01d0*/  VIADD R5, R12, 0xffffffe ;  /* 0x0ffffffe0c057836 */ /* 0x000fe20000000000 */
[----:B------:R-:W-:Y:S01]  /*01e0*/  ISETP.GE.AND P2, PT, R4, RZ, PT ;  /* 0x000000ff0400720c */ /* 0x000fe20003f46270 */
[----:B------:R-:W-:-:S04]  /*01f0*/  IMAD.HI.U32 R10, R10, R9, RZ ;  /* 0x000000090a0a7227 */ /* 0x000fc800078e00ff */
[----:B------:R-:W-:Y:S01]  /*0200*/  HFMA2 R4, -RZ, RZ, 0, 0 ;  /* 0x00000000ff047431 */ /* 0x000fe200000001ff */
[----:B------:R-:W0:Y:S01]  /*0210*/  F2I.FTZ.U32.TRUNC.NTZ R5, R5 ;  /* 0x0000000500057305 */ /* 0x000e22000021f000 */
[----:B------:R-:W-:-:S05]  /*0220*/  IADD3 R11, PT, PT, -R10, RZ, RZ ;  /* 0x000000ff0a0b7210 */ /* 0x000fca0007ffe1ff */
[----:B------:R-:W-:-:S05]  /*0230*/  IMAD R11, R8, R11, R9 ;  /* 0x0000000b080b7224 */ /* 0x000fca00078e0209 */
[----:B------:R-:W-:Y:S01]  /*0240*/  ISETP.GT.U32.AND P1, PT, R8, R11, PT ;  /* 0x0000000b0800720c */ /* 0x000fe20003f24070 */
[----:B0-----:R-:W-:-:S04]  /*0250*/  IMAD.MOV R15, RZ, RZ, -R5 ;  /* 0x000000ffff0f7224 */ /* 0x001fc800078e0a05 */
[----:B------:R-:W-:-:S04]  /*0260*/  IMAD R15, R15, R0, RZ ;  /* 0x000000000f0f7224 */ /* 0x000fc800078e02ff */
[----:B------:R-:W-:-:S04]  /*0270*/  IMAD.HI.U32 R4, R5, R15, R4 ;  /* 0x0000000f05047227 */ /* 0x000fc800078e0004 */
[----:B------:R-:W-:Y:S02]  /*0280*/  @!P1 IMAD.IADD R11, R11, 0x1, -R8 ;  /* 0x000000010b0b9824 */ /* 0x000fe400078e0a08 */
[----:B------:R-:W-:-:S03]  /*0290*/  @!P1 VIADD R10, R10, 0x1 ;  /* 0x000000010a0a9836 */ /* 0x000fc60000000000 */
[----:B------:R-:W-:-:S13]  /*02a0*/  ISETP.GE.U32.AND P0, PT, R11, R8, PT ;  /* 0x000000080b00720c */ /* 0x000fda0003f06070 */
[----:B------:R-:W-:Y:S02]  /*02b0*/  @P0 IADD3 R10, PT, PT, R10, 0x1, RZ ;  /* 0x000000010a0a0810 */ /* 0x000fe40007ffe0ff */
[----:B------:R-:W-:-:S03]  /*02c0*/  ISETP.NE.AND P0, PT, R7, RZ, PT ;  /* 0x000000ff0700720c */ /* 0x000fc60003f05270 */
[----:B------:R-:W-:Y:S01]  /*02d0*/  IMAD.MOV.U32 R13, RZ, RZ, R10 ;  /* 0x000000ffff0d7224 */ /* 0x000fe200078e000a */
[----:B------:R-:W-:-:S03]  /*02e0*/  LOP3.LUT R10, RZ, R7, RZ, 0x33, !PT ;  /* 0x00000007ff0a7212 */ /* 0x000fc600078e33ff */
[----:B------:R-:W-:-:S05]  /*02f0*/  @!P2 IMAD.MOV R13, RZ, RZ, -R13 ;  /* 0x000000ffff0da224 */ /* 0x000fca00078e0a0d */
[----:B------:R-:W-:-:S04]  /*0300*/  SEL R13, R10, R13, !P0 ;  /* 0x0000000d0a0d7207 */ /* 0x000fc80004000000 */
[----:B------:R-:W-:Y:S02]  /*0310*/  IABS R12, R13 ;  /* 0x0000000d000c7213 */ /* 0x000fe40000000000 */
[----:B------:R-:W-:-:S03]  /*0320*/  ISETP.GE.AND P3, PT, R13, RZ, PT ;  /* 0x000000ff0d00720c */ /* 0x000fc60003f66270 */
[----:B------:R-:W-:-:S04]  /*0330*/  IMAD.MOV.U32 R5, RZ, RZ, R12 ;  /* 0x000000ffff057224 */ /* 0x000fc800078e000c */
[----:B------:R-:W-:-:S04]  /*0340*/  IMAD.HI.U32 R4, R4, R5, RZ ;  /* 0x0000000504047227 */ /* 0x000fc800078e00ff */
[----:B------:R-:W-:-:S04]  /*0350*/  IMAD.MOV R4, RZ, RZ, -R4 ;  /* 0x000000ffff047224 */ /* 0x000fc800078e0a04 */
[----:B------:R-:W-:-:S05]  /*0360*/  IMAD R5, R0, R4, R5 ;  /* 0x0000000400057224 */ /* 0x000fca00078e0205 */
[----:B------:R-:W-:-:S13]  /*0370*/  ISETP.GT.U32.AND P1, PT, R0, R5, PT ;  /* 0x000000050000720c */ /* 0x000fda0003f24070 */
[----:B------:R-:W-:Y:S01]  /*0380*/  @!P1 IMAD.IADD R5, R5, 0x1, -R0 ;  /* 0x0000000105059824 */ /* 0x000fe200078e0a00 */
[----:B------:R-:W-:-:S04]  /*0390*/  ISETP.NE.AND P1, PT, R6, RZ, PT ;  /* 0x000000ff0600720c */ /* 0x000fc80003f25270 */
[----:B------:R-:W-:-:S13]  /*03a0*/  ISETP.GT.U32.AND P2, PT, R0, R5, PT ;  /* 0x000000050000720c */ /* 0x000fda0003f44070 */
[----:B------:R-:W-:-:S05]  /*03b0*/  @!P2 IADD3 R5, PT, PT, R5, -R0, RZ ;  /* 0x800000000505a210 */ /* 0x000fca0007ffe0ff */
[----:B------:R-:W-:Y:S01]  /*03c0*/  IMAD.MOV.U32 R0, RZ, RZ, R5 ;  /* 0x000000ffff007224 */ /* 0x000fe200078e0005 */
[----:B------:R-:W-:-:S03]  /*03d0*/  CS2R R4, SRZ ;  /* 0x0000000000047805 */ /* 0x000fc6000001ff00 */
[----:B------:R-:W-:Y:S01]  /*03e0*/  @!P3 IMAD.MOV R0, RZ, RZ, -R0 ;  /* 0x000000ffff00b224 */ /* 0x000fe200078e0a00 */
[----:B------:R-:W-:Y:S01]  /*03f0*/  @!P1 LOP3.LUT R0, RZ, R6, RZ, 0x33, !PT ;  /* 0x00000006ff009212 */ /* 0x000fe200078e33ff */
[----:B--2---:R-:W-:Y:S06]  /*0400*/  BRA.U !UP0, `(.L_x_29) ;  /* 0x0000000d08587547 */ /* 0x004fec000b800000 */
[----:B------:R-:W-:Y:S01]  /*0410*/  IMAD R6, R6, R7, RZ ;  /* 0x0000000706067224 */ /* 0x000fe200078e02ff */
[-C--:B------:R-:W-:Y:S01]  /*0420*/  IABS R12, R3.reuse ;  /* 0x00000003000c7213 */ /* 0x080fe20000000000 */
[----:B------:R-:W-:Y:S01]  /*0430*/  ULOP3.LUT UR7, UR6, 0x7, URZ, 0xc0, !UPT ;  /* 0x0000000706077892 */ /* 0x000fe2000f8ec0ff */
[----:B------:R-:W-:Y:S01]  /*0440*/  ISETP.GE.AND P6, PT, R2, RZ, PT ;  /* 0x000000ff0200720c */ /* 0x000fe20003fc6270 */
[----:B------:R-:W-:Y:S01]  /*0450*/  IMAD R13, R6, R3, RZ ;  /* 0x00000003060d7224 */ /* 0x000fe200078e02ff */
[-C--:B------:R-:W-:Y:S01]  /*0460*/  IABS R7, R6.reuse ;  /* 0x0000000600077213 */ /* 0x080fe20000000000 */
[----:B------:R-:W0:Y:S01]  /*0470*/  I2F.RP R17, R12 ;  /* 0x0000000c00117306 */ /* 0x000e220000209400 */
[----:B------:R-:W-:Y:S01]  /*0480*/  IABS R18, R6 ;  /* 0x0000000600127213 */ /* 0x000fe20000000000 */
[----:B------:R-:W-:Y:S02]  /*0490*/  UIADD3 UR4, UPT, UPT, UR7, -0x1, URZ ;  /* 0xffffffff07047890 */ /* 0x000fe4000fffe0ff */
[----:B------:R-:W-:-:S02]  /*04a0*/  ULOP3.LUT UR8, UR6, 0x3, URZ, 0xc0, !UPT ;  /* 0x0000000306087892 */ /* 0x000fc4000f8ec0ff */
[----:B------:R-:W-:Y:S02]  /*04b0*/  UISETP.GE.U32.AND UP1, UPT, UR4, 0x3, UPT ;  /* 0x000000030400788c */ /* 0x000fe4000bf26070 */
[----:B------:R-:W1:Y:S01]  /*04c0*/  I2F.RP R14, R7 ;  /* 0x00000007000e7306 */ /* 0x000e620000209400 */
[----:B------:R-:W-:Y:S01]  /*04d0*/  ULOP3.LUT UR6, UR6, 0x7ffffff8, URZ, 0xc0, !UPT ;  /* 0x7ffffff806067892 */ /* 0x000fe2000f8ec0ff */
[----:B------:R-:W-:-:S06]  /*04e0*/  UMOV UR4, URZ ;  /* 0x000000ff00047c82 */ /* 0x000fcc0008000000 */
[----:B0-----:R-:W-:Y:S08]  /*04f0*/  MUFU.RCP R17, R17 ;  /* 0x0000001100117308 */ /* 0x001ff00000001000 */
[----:B-1----:R-:W0:Y:S02]  /*0500*/  MUFU.RCP R14, R14 ;  /* 0x0000000e000e7308 */ /* 0x002e240000001000 */
[----:B0-----:R-:W-:-:S02]  /*0510*/  IADD3 R4, PT, PT, R14, 0xffffffe, RZ ;  /* 0x0ffffffe0e047810 */ /* 0x001fc40007ffe0ff */
[----:B------:R-:W-:-:S04]  /*0520*/  IABS R14, R13 ;  /* 0x0000000d000e7213 */ /* 0x000fc80000000000 */
[----:B------:R0:W1:Y:S02]  /*0530*/  F2I.FTZ.U32.TRUNC.NTZ R5, R4 ;  /* 0x0000000400057305 */ /* 0x000064000021f000 */
[----:B0-----:R-:W-:Y:S02]  /*0540*/  IMAD.MOV.U32 R4, RZ, RZ, RZ ;  /* 0x000000ffff047224 */ /* 0x001fe400078e00ff */
[----:B-1----:R-:W-:-:S04]  /*0550*/  IMAD.MOV R16, RZ, RZ, -R5 ;  /* 0x000000ffff107224 */ /* 0x002fc800078e0a05 */
[----:B------:R-:W-:Y:S01]  /*0560*/  IMAD R15, R16, R7, RZ ;  /* 0x00000007100f7224 */ /* 0x000fe200078e02ff */
[----:B------:R-:W-:-:S03]  /*0570*/  IADD3 R16, PT, PT, RZ, -R18, RZ ;  /* 0x80000012ff107210 */ /* 0x000fc60007ffe0ff */
[----:B------:R-:W-:Y:S02]  /*0580*/  IMAD.HI.U32 R4, R5, R15, R4 ;  /* 0x0000000f05047227 */ /* 0x000fe400078e0004 */
[----:B------:R-:W0:Y:S02]  /*0590*/  I2F.RP R15, R14 ;  /* 0x0000000e000f7306 */ /* 0x000e240000209400 */
[----:B------:R-:W-:Y:S02]  /*05a0*/  VIADD R5, R17, 0xffffffe ;  /* 0x0ffffffe11057836 */ /* 0x000fe40000000000 */
[----:B------:R-:W-:-:S04]  /*05b0*/  IMAD.HI.U32 R4, R4, R9, RZ ;  /* 0x0000000904047227 */ /* 0x000fc800078e00ff */
[----:B------:R-:W-:Y:S01]  /*05c0*/  IMAD R16, R4, R16, R9 ;  /* 0x0000001004107224 */ /* 0x000fe200078e0209 */
[----:B------:R-:W1:Y:S04]  /*05d0*/  F2I.FTZ.U32.TRUNC.NTZ R5, R5 ;  /* 0x0000000500057305 */ /* 0x000e68000021f000 */
[----:B------:R-:W-:-:S04]  /*05e0*/  ISETP.GT.U32.AND P2, PT, R7, R16, PT ;  /* 0x000000100700720c */ /* 0x000fc80003f44070 */
[----:B0-----:R-:W0:Y:S01]  /*05f0*/  MUFU.RCP R15, R15 ;  /* 0x0000000f000f7308 */ /* 0x001e220000001000 */
[----:B-1----:R-:W-:-:S08]  /*0600*/  IMAD.MOV R17, RZ, RZ, -R5 ;  /* 0x000000ffff117224 */ /* 0x002fd000078e0a05 */
[----:B------:R-:W-:Y:S02]  /*0610*/  @!P2 IMAD.IADD R16, R16, 0x1, -R7 ;  /* 0x000000011010a824 */ /* 0x000fe400078e0a07 */
[----:B------:R-:W-:Y:S01]  /*0620*/  @!P2 VIADD R4, R4, 0x1 ;  /* 0x000000010404a836 */ /* 0x000fe20000000000 */
[----:B------:R-:W-:Y:S01]  /*0630*/  ISETP.NE.AND P2, PT, R6, RZ, PT ;  /* 0x000000ff0600720c */ /* 0x000fe20003f45270 */
[----:B------:R-:W-:Y:S01]  /*0640*/  IMAD R17, R17, R12, RZ ;  /* 0x0000000c11117224 */ /* 0x000fe200078e02ff */
[----:B------:R-:W-:Y:S02]  /*0650*/  ISETP.GE.U32.AND P1, PT, R16, R7, PT ;  /* 0x000000071000720c */ /* 0x000fe40003f26070 */
[----:B------:R-:W-:Y:S02]  /*0660*/  LOP3.LUT R7, R2, R6, RZ, 0x3c, !PT ;  /* 0x0000000602077212 */ /* 0x000fe400078e3cff */
[----:B------:R-:W-:Y:S02]  /*0670*/  IABS R16, R13 ;  /* 0x0000000d00107213 */ /* 0x000fe40000000000 */
[----:B------:R-:W-:-:S02]  /*0680*/  ISETP.GE.AND P3, PT, R7, RZ, PT ;  /* 0x000000ff0700720c */ /* 0x000fc40003f66270 */
[----:B0-----:R-:W-:Y:S01]  /*0690*/  IADD3 R7, PT, PT, R15, 0xffffffe, RZ ;  /* 0x0ffffffe0f077810 */ /* 0x001fe20007ffe0ff */
[----:B------:R-:W-:-:S04]  /*06a0*/  IMAD.MOV R16, RZ, RZ, -R16 ;  /* 0x000000ffff107224 */ /* 0x000fc800078e0a10 */
[----:B------:R-:W-:Y:S01]  /*06b0*/  @P1 VIADD R4, R4, 0x1 ;  /* 0x0000000104041836 */ /* 0x000fe20000000000 */
[----:B------:R-:W0:Y:S04]  /*06c0*/  F2I.FTZ.U32.TRUNC.NTZ R7, R7 ;  /* 0x0000000700077305 */ /* 0x000e28000021f000 */
[----:B------:R-:W-:Y:S01]  /*06d0*/  MOV R15, R4 ;  /* 0x00000004000f7202 */ /* 0x000fe20000000f00 */
[----:B------:R-:W-:-:S04]  /*06e0*/  IMAD.MOV.U32 R4, RZ, RZ, RZ ;  /* 0x000000ffff047224 */ /* 0x000fc800078e00ff */
[----:B------:R-:W-:Y:S01]  /*06f0*/  @!P3 IMAD.MOV R15, RZ, RZ, -R15 ;  /* 0x000000ffff0fb224 */ /* 0x000fe200078e0a0f */
[----:B------:R-:W-:Y:S01]  /*0700*/  @!P2 LOP3.LUT R15, RZ, R6, RZ, 0x33, !PT ;  /* 0x00000006ff0fa212 */ /* 0x000fe200078e33ff */
[----:B------:R-:W-:-:S03]  /*0710*/  IMAD.HI.U32 R4, R5, R17, R4 ;  /* 0x0000001105047227 */ /* 0x000fc600078e0004 */
[----:B------:R-:W-:Y:S02]  /*0720*/  IABS R6, R15 ;  /* 0x0000000f00067213 */ /* 0x000fe40000000000 */
[----:B0-----:R-:W-:Y:S02]  /*0730*/  IADD3 R19, PT, PT, RZ, -R7, RZ ;  /* 0x80000007ff137210 */ /* 0x001fe40007ffe0ff */
[----:B------:R-:W-:Y:S01]  /*0740*/  ISETP.GE.AND P3, PT, R15, RZ, PT ;  /* 0x000000ff0f00720c */ /* 0x000fe20003f66270 */
[----:B------:R-:W-:Y:S01]  /*0750*/  IMAD.MOV.U32 R17, RZ, RZ, R6 ;  /* 0x000000ffff117224 */ /* 0x000fe200078e0006 */
[----:B------:R-:W-:Y:S01]  /*0760*/  MOV R6, RZ ;  /* 0x000000ff00067202 */ /* 0x000fe20000000f00 */
[----:B------:R-:W-:Y:S02]  /*0770*/  IMAD R5, R19, R14, RZ ;  /* 0x0000000e13057224 */ /* 0x000fe400078e02ff */
[----:B------:R-:W-:-:S04]  /*0780*/  IMAD.HI.U32 R4, R4, R17, RZ ;  /* 0x0000001104047227 */ /* 0x000fc800078e00ff */
[----:B------:R-:W-:-:S04]  /*0790*/  IMAD.HI.U32 R6, R7, R5, R6 ;  /* 0x0000000507067227 */ /* 0x000fc800078e0006 */
[----:B------:R-:W-:Y:S01]  /*07a0*/  IMAD.MOV R5, RZ, RZ, -R4 ;  /* 0x000000ffff057224 */ /* 0x000fe200078e0a04 */
[----:B------:R-:W-:Y:S01]  /*07b0*/  MOV R4, R16 ;  /* 0x0000001000047202 */ /* 0x000fe20000000f00 */
[----:B------:R-:W-:-:S04]  /*07c0*/  IMAD.HI.U32 R6, R6, R9, RZ ;  /* 0x0000000906067227 */ /* 0x000fc800078e00ff */
[----:B------:R-:W-:Y:S01]  /*07d0*/  IMAD R9, R6, R4, R9 ;  /* 0x0000000406097224 */ /* 0x000fe200078e0209 */
[----:B------:R-:W-:Y:S01]  /*07e0*/  LOP3.LUT R4, R2, R13, RZ, 0x3c, !PT ;  /* 0x0000000d02047212 */ /* 0x000fe200078e3cff */
[----:B------:R-:W-:-:S03]  /*07f0*/  IMAD R5, R12, R5, R17 ;  /* 0x000000050c057224 */ /* 0x000fc600078e0211 */
[----:B------:R-:W-:Y:S02]  /*0800*/  ISETP.GT.U32.AND P2, PT, R14, R9, PT ;  /* 0x000000090e00720c */ /* 0x000fe40003f44070 */
[----:B------:R-:W-:-:S11]  /*0810*/  ISETP.GT.U32.AND P1, PT, R12, R5, PT ;  /* 0x000000050c00720c */ /* 0x000fd60003f24070 */
[----:B------:R-:W-:Y:S01]  /*0820*/  @!P2 IMAD.IADD R9, R9, 0x1, -R14 ;  /* 0x000000010909a824 */ /* 0x000fe200078e0a0e */
[----:B------:R-:W-:Y:S01]  /*0830*/  @!P2 IADD3 R6, PT, PT, R6, 0x1, RZ ;  /* 0x000000010606a810 */ /* 0x000fe20007ffe0ff */
[----:B------:R-:W-:Y:S01]  /*0840*/  @!P1 IMAD.IADD R5, R5, 0x1, -R12 ;  /* 0x0000000105059824 */ /* 0x000fe200078e0a0c */
[----:B------:R-:W-:Y:S01]  /*0850*/  ISETP.GE.AND P1, PT, R4, RZ, PT ;  /* 0x000000ff0400720c */ /* 0x000fe20003f26270 */
[----:B------:R-:W-:Y:S01]  /*0860*/  IMAD.MOV.U32 R4, RZ, RZ, RZ ;  /* 0x000000ffff047224 */ /* 0x000fe200078e00ff */
[----:B------:R-:W-:Y:S02]  /*0870*/  ISETP.GE.U32.AND P4, PT, R9, R14, PT ;  /* 0x0000000e0900720c */ /* 0x000fe40003f86070 */
[----:B------:R-:W-:Y:S02]  /*0880*/  ISETP.GT.U32.AND P5, PT, R12, R5, PT ;  /* 0x000000050c00720c */ /* 0x000fe40003fa4070 */
[----:B------:R-:W-:-:S09]  /*0890*/  ISETP.NE.AND P2, PT, R13, RZ, PT ;  /* 0x000000ff0d00720c */ /* 0x000fd20003f45270 */
[----:B------:R-:W-:Y:S01]  /*08a0*/  @P4 VIADD R6, R6, 0x1 ;  /* 0x0000000106064836 */ /* 0x000fe20000000000 */
[----:B------:R-:W-:Y:S01]  /*08b0*/  ISETP.NE.AND P4, PT, R3, RZ, PT ;  /* 0x000000ff0300720c */ /* 0x000fe20003f85270 */
[----:B------:R-:W-:Y:S01]  /*08c0*/  @!P5 IMAD.IADD R5, R5, 0x1, -R12 ;  /* 0x000000010505d824 */ /* 0x000fe200078e0a0c */
[----:B------:R-:W-:Y:S01]  /*08d0*/  ISETP.GT.U32.AND P5, PT, R8, R11, PT ;  /* 0x0000000b0800720c */ /* 0x000fe20003fa4070 */
[----:B------:R-:W-:Y:S01]  /*08e0*/  @!P1 IMAD.MOV R6, RZ, RZ, -R6 ;  /* 0x000000ffff069224 */ /* 0x000fe200078e0a06 */
[----:B------:R-:W-:Y:S01]  /*08f0*/  IADD3 R8, PT, PT, R11, -R8, RZ ;  /* 0x800000080b087210 */ /* 0x000fe20007ffe0ff */
[----:B------:R-:W-:Y:S01]  /*0900*/  @!P3 IMAD.MOV R5, RZ, RZ, -R5 ;  /* 0x000000ffff05b224 */ /* 0x000fe200078e0a05 */
[----:B------:R-:W-:Y:S02]  /*0910*/  @!P2 LOP3.LUT R6, RZ, R13, RZ, 0x33, !PT ;  /* 0x0000000dff06a212 */ /* 0x000fe400078e33ff */
[----:B------:R-:W-:-:S04]  /*0920*/  SEL R11, R8, R11, !P5 ;  /* 0x0000000b080b7207 */ /* 0x000fc80006800000 */
[----:B------:R-:W-:Y:S02]  /*0930*/  @!P6 IADD3 R11, PT, PT, -R11, RZ, RZ ;  /* 0x000000ff0b0be210 */ /* 0x000fe40007ffe1ff */
[----:B------:R-:W-:Y:S02]  /*0940*/  @!P4 LOP3.LUT R5, RZ, R3, RZ, 0x33, !PT ;  /* 0x00000003ff05c212 */ /* 0x000fe400078e33ff */
[----:B------:R-:W-:-:S03]  /*0950*/  SEL R10, R10, R11, !P0 ;  /* 0x0000000b0a0a7207 */ /* 0x000fc60004000000 */
[----:B------:R-:W-:Y:S02]  /*0960*/  IMAD R3, R6, R3, R5 ;  /* 0x0000000306037224 */ /* 0x000fe400078e0205 */
[----:B------:R-:W-:-:S07]  /*0970*/  IMAD.MOV.U32 R5, RZ, RZ, RZ ;  /* 0x000000ffff057224 */ /* 0x000fce00078e00ff */
.L_x_36:
[----:B------:R-:W0:Y:S01]  /*0980*/  LDCU.64 UR12, c[0x0][0x3a8] ;  /* 0x00007500ff0c77ac */ /* 0x000e220008000a00 */
[----:B------:R-:W1:Y:S01]  /*0990*/  LDCU UR9, c[0x0][0x398] ;  /* 0x00007300ff0977ac */ /* 0x000e620008000800 */
[----:B------:R-:W-:Y:S01]  /*09a0*/  UMOV UR5, URZ ;  /* 0x000000ff00057c82 */ /* 0x000fe20008000000 */
[----:B0-----:R-:W-:Y:S01]  /*09b0*/  UISETP.GE.U32.AND UP2, UPT, UR12, 0x8, UPT ;  /* 0x000000080c00788c */ /* 0x001fe2000bf46070 */
[----:B------:R-:W-:-:S05]  /*09c0*/  MOV R13, UR13 ;  /* 0x0000000d000d7c02 */ /* 0x000fca0008000f00 */
[----:B------:R-:W-:Y:S01]  /*09d0*/  IMAD R12, R0, R13, UR4 ;  /* 0x00000004000c7e24 */ /* 0x000fe2000f8e020d */
[----:B------:R-:W-:-:S03]  /*09e0*/  UIADD3 UR4, UPT, UPT, UR4, 0x1, URZ ;  /* 0x0000000104047890 */ /* 0x000fc6000fffe0ff */
[----:B-1----:R-:W-:Y:S01]  /*09f0*/  IMAD R11, R3, UR9, R12 ;  /* 0x00000009030b7c24 */ /* 0x002fe2000f8e020c */
[----:B------:R-:W-:Y:S01]  /*0a00*/  UISETP.NE.AND UP0, UPT, UR4, UR12, UPT ;  /* 0x0000000c0400728c */ /* 0x000fe2000bf05270 */
[----:B------:R-:W-:Y:S10]  /*0a10*/  BRA.U !UP2, `(.L_x_30) ;  /* 0x000000010acc7547 */ /* 0x000ff4000b800000 */
[----:B------:R-:W0:Y:S01]  /*0a20*/  LDC R13, c[0x0][0x3ac] ;  /* 0x0000eb00ff0d7b82 */ /* 0x000e220000000800 */
[----:B------:R-:W-:Y:S01]  /*0a30*/  ISETP.GE.AND P0, PT, R12, UR9, PT ;  /* 0x000000090c007c0c */ /* 0x000fe2000bf06270 */
[----:B------:R-:W1:Y:S01]  /*0a40*/  LDCU UR12, c[0x0][0x39c] ;  /* 0x00007380ff0c77ac */ /* 0x000e620008000800 */
[----:B------:R-:W-:-:S05]  /*0a50*/  UMOV UR5, URZ ;  /* 0x000000ff00057c82 */ /* 0x000fca0008000000 */
[----:B------:R-:W2:Y:S06]  /*0a60*/  LDC.64 R6, c[0x0][0x388] ;  /* 0x0000e200ff067b82 */ /* 0x000eac0000000a00 */
.L_x_31:
[----:B0-----:R-:W-:-:S04]  /*0a70*/  IMAD R20, R10, R13, UR5 ;  /* 0x000000050a147e24 */ /* 0x001fc8000f8e020d */
[C---:B------:R-:W-:Y:S01]  /*0a80*/  VIADD R8, R20.reuse, 0x1 ;  /* 0x0000000114087836 */ /* 0x040fe20000000000 */
[----:B-1----:R-:W-:Y:S01]  /*0a90*/  ISETP.GE.OR P6, PT, R20, UR12, P0 ;  /* 0x0000000c14007c0c */ /* 0x002fe200087c6670 */
[----:B------:R-:W-:-:S03]  /*0aa0*/  IMAD R9, R11, UR12, R20 ;  /* 0x0000000c0b097c24 */ /* 0x000fc6000f8e0214 */
[----:B------:R-:W-:Y:S01]  /*0ab0*/  ISETP.GE.OR P1, PT, R8, UR12, P0 ;  /* 0x0000000c08007c0c */ /* 0x000fe20008726670 */
[----:B--2---:R-:W-:-:S08]  /*0ac0*/  IMAD.WIDE R8, R9, 0x4, R6 ;  /* 0x0000000409087825 */ /* 0x004fd000078e0206 */
[----:B------:R-:W2:Y:S04]  /*0ad0*/  @!P6 LDG.E R14, desc[UR10][R8.64] ;  /* 0x0000000a080ee981 */ /* 0x000ea8000c1e1900 */
[----:B------:R-:W3:Y:S01]  /*0ae0*/  @!P1 LDG.E R16, desc[UR10][R8.64+0x4] ;  /* 0x0000040a08109981 */ /* 0x000ee2000c1e1900 */
[C---:B------:R-:W-:Y:S01]  /*0af0*/  VIADD R15, R20.reuse, 0x2 ;  /* 0x00000002140f7836 */ /* 0x040fe20000000000 */
[----:B------:R-:W-:-:S04]  /*0b00*/  IADD3 R17, PT, PT, R20, 0x3, RZ ;  /* 0x0000000314117810 */ /* 0x000fc80007ffe0ff */
[----:B------:R-:W-:Y:S01]  /*0b10*/  ISETP.GE.OR P2, PT, R15, UR12, P0 ;  /* 0x0000000c0f007c0c */ /* 0x000fe20008746670 */
[C---:B------:R-:W-:Y:S01]  /*0b20*/  VIADD R15, R20.reuse, 0x4 ;  /* 0x00000004140f7836 */ /* 0x040fe20000000000 */
[----:B------:R-:W-:Y:S01]  /*0b30*/  ISETP.GE.OR P3, PT, R17, UR12, P0 ;  /* 0x0000000c11007c0c */ /* 0x000fe20008766670 */
[----:B------:R-:W-:-:S03]  /*0b40*/  VIADD R17, R20, 0x5 ;  /* 0x0000000514117836 */ /* 0x000fc60000000000 */
[----:B------:R-:W-:Y:S02]  /*0b50*/  ISETP.GE.OR P4, PT, R15, UR12, P0 ;  /* 0x0000000c0f007c0c */ /* 0x000fe40008786670 */
[----:B------:R-:W-:Y:S01]  /*0b60*/  IADD3 R15, PT, PT, R20, 0x6, RZ ;  /* 0x00000006140f7810 */ /* 0x000fe20007ffe0ff */
[----:B------:R-:W-:Y:S01]  /*0b70*/  @!P6 VIADD R4, R4, 0x1 ;  /* 0x000000010404e836 */ /* 0x000fe20000000000 */
[----:B------:R-:W-:-:S03]  /*0b80*/  ISETP.GE.OR P5, PT, R17, UR12, P0 ;  /* 0x0000000c11007c0c */ /* 0x000fc600087a6670 */
[----:B------:R-:W4:Y:S01]  /*0b90*/  @!P2 LDG.E R18, desc[UR10][R8.64+0x8] ;  /* 0x0000080a0812a981 */ /* 0x000f22000c1e1900 */
[----:B------:R-:W-:Y:S01]  /*0ba0*/  @!P1 IADD3 R4, PT, PT, R4, 0x1, RZ ;  /* 0x0000000104049810 */ /* 0x000fe20007ffe0ff */
[----:B--2---:R-:W-:Y:S01]  /*0bb0*/  @!P6 FADD R5, R5, R14 ;  /* 0x0000000e0505e221 */ /* 0x004fe20000000000 */
[----:B------:R-:W-:Y:S01]  /*0bc0*/  ISETP.GE.OR P6, PT, R15, UR12, P0 ;  /* 0x0000000c0f007c0c */ /* 0x000fe200087c6670 */
[----:B------:R-:W-:Y:S01]  /*0bd0*/  VIADD R15, R20, 0x7 ;  /* 0x00000007140f7836 */ /* 0x000fe20000000000 */
[----:B------:R-:W2:Y:S01]  /*0be0*/  @!P3 LDG.E R14, desc[UR10][R8.64+0xc] ;  /* 0x00000c0a080eb981 */ /* 0x000ea2000c1e1900 */
[----:B---3--:R-:W-:-:S03]  /*0bf0*/  @!P1 FADD R5, R5, R16 ;  /* 0x0000001005059221 */ /* 0x008fc60000000000 */
[----:B------:R-:W-:Y:S01]  /*0c00*/  ISETP.GE.OR P1, PT, R15, UR12, P0 ;  /* 0x0000000c0f007c0c */ /* 0x000fe20008726670 */
[----:B------:R-:W3:Y:S04]  /*0c10*/  @!P4 LDG.E R16, desc[UR10][R8.64+0x10] ;  /* 0x0000100a0810c981 */ /* 0x000ee8000c1e1900 */
[----:B------:R-:W5:Y:S04]  /*0c20*/  @!P5 LDG.E R20, desc[UR10][R8.64+0x14] ;  /* 0x0000140a0814d981 */ /* 0x000f68000c1e1900 */
[----:B------:R-:W5:Y:S04]  /*0c30*/  @!P6 LDG.E R22, desc[UR10][R8.64+0x18] ;  /* 0x0000180a0816e981 */ /* 0x000f68000c1e1900 */
[----:B------:R-:W5:Y:S01]  /*0c40*/  @!P1 LDG.E R24, desc[UR10][R8.64+0x1c] ;  /* 0x00001c0a08189981 */ /* 0x000f62000c1e1900 */
[----:B------:R-:W-:Y:S01]  /*0c50*/  @!P2 VIADD R4, R4, 0x1 ;  /* 0x000000010404a836 */ /* 0x000fe20000000000 */
[----:B------:R-:W-:Y:S01]  /*0c60*/  UIADD3 UR5, UPT, UPT, UR5, 0x8, URZ ;  /* 0x0000000805057890 */ /* 0x000fe2000fffe0ff */
[----:B----4-:R-:W-:-:S02]  /*0c70*/  @!P2 FADD R5, R5, R18 ;  /* 0x000000120505a221 */ /* 0x010fc40000000000 */
[----:B------:R-:W-:Y:S01]  /*0c80*/  @!P3 VIADD R4, R4, 0x1 ;  /* 0x000000010404b836 */ /* 0x000fe20000000000 */
[----:B------:R-:W-:-:S04]  /*0c90*/  UISETP.NE.AND UP2, UPT, UR5, UR6, UPT ;  /* 0x000000060500728c */ /* 0x000fc8000bf45270 */
[----:B------:R-:W-:-:S05]  /*0ca0*/  @!P4 IADD3 R4, PT, PT, R4, 0x1, RZ ;  /* 0x000000010404c810 */ /* 0x000fca0007ffe0ff */
[----:B------:R-:W-:-:S04]  /*0cb0*/  @!P5 VIADD R4, R4, 0x1 ;  /* 0x000000010404d836 */ /* 0x000fc80000000000 */
[----:B------:R-:W-:-:S05]  /*0cc0*/  @!P6 VIADD R4, R4, 0x1 ;  /* 0x000000010404e836 */ /* 0x000fca0000000000 */
[----:B------:R-:W-:Y:S01]  /*0cd0*/  @!P1 IADD3 R4, PT, PT, R4, 0x1, RZ ;  /* 0x0000000104049810 */ /* 0x000fe20007ffe0ff */
[----:B--2---:R-:W-:-:S04]  /*0ce0*/  @!P3 FADD R5, R5, R14 ;  /* 0x0000000e0505b221 */ /* 0x004fc80000000000 */
[----:B---3--:R-:W-:-:S04]  /*0cf0*/  @!P4 FADD R5, R5, R16 ;  /* 0x000000100505c221 */ /* 0x008fc80000000000 */
[----:B-----5:R-:W-:-:S04]  /*0d00*/  @!P5 FADD R5, R5, R20 ;  /* 0x000000140505d221 */ /* 0x020fc80000000000 */
[----:B------:R-:W-:-:S04]  /*0d10*/  @!P6 FADD R5, R5, R22 ;  /* 0x000000160505e221 */ /* 0x000fc80000000000 */
[----:B------:R-:W-:Y:S01]  /*0d20*/  @!P1 FADD R5, R5, R24 ;  /* 0x0000001805059221 */ /* 0x000fe20000000000 */
[----:B------:R-:W-:Y:S06]  /*0d30*/  BRA.U UP2, `(.L_x_31) ;  /* 0xfffffffd024c7547 */ /* 0x000fec000b83ffff */
[----:B------:R-:W-:-:S05]  /*0d40*/  UMOV UR5, UR6 ;  /* 0x0000000600057c82 */ /* 0x000fca0008000000 */
.L_x_30:
[----:B------:R-:W-:-:S09]  /*0d50*/  UISETP.NE.AND UP2, UPT, UR7, URZ, UPT ;  /* 0x000000ff0700728c */ /* 0x000fd2000bf45270 */
[----:B------:R-:W-:Y:S05]  /*0d60*/  BRA.U !UP2, `(.L_x_32) ;  /* 0x000000010afc7547 */ /* 0x000fea000b800000 */
[----:B------:R-:W-:Y:S01]  /*0d70*/  UISETP.NE.AND UP2, UPT, UR8, URZ, UPT ;  /* 0x000000ff0800728c */ /* 0x000fe2000bf45270 */
[----:B------:R-:W-:Y:S10]  /*0d80*/  BRA.U !UP1, `(.L_x_33) ;  /* 0x0000000109687547 */ /* 0x000ff4000b800000 */
[----:B------:R-:W0:Y:S01]  /*0d90*/  LDCU.64 UR12, c[0x0][0x398] ;  /* 0x00007300ff0c77ac */ /* 0x000e220008000a00 */
[----:B------:R-:W1:Y:S01]  /*0da0*/  LDC.64 R6, c[0x0][0x388] ;  /* 0x0000e200ff067b82 */ /* 0x000e620000000a00 */
[----:B------:R-:W-:-:S04]  /*0db0*/  IMAD R8, R10, R13, UR5 ;  /* 0x000000050a087e24 */ /* 0x000fc8000f8e020d */
[C---:B------:R-:W-:Y:S02]  /*0dc0*/  VIADD R14, R8.reuse, 0x1 ;  /* 0x00000001080e7836 */ /* 0x040fe40000000000 */
[----:B------:R-:W-:Y:S01]  /*0dd0*/  VIADD R15, R8, 0x2 ;  /* 0x00000002080f7836 */ /* 0x000fe20000000000 */
[----:B0-----:R-:W-:Y:S01]  /*0de0*/  ISETP.GE.AND P0, PT, R12, UR12, PT ;  /* 0x0000000c0c007c0c */ /* 0x001fe2000bf06270 */
[----:B------:R-:W-:-:S03]  /*0df0*/  IMAD R9, R11, UR13, R8 ;  /* 0x0000000d0b097c24 */ /* 0x000fc6000f8e0208 */
[----:B------:R-:W-:Y:S02]  /*0e00*/  ISETP.GE.OR P1, PT, R8, UR13, P0 ;  /* 0x0000000d08007c0c */ /* 0x000fe40008726670 */
[----:B------:R-:W-:Y:S01]  /*0e10*/  ISETP.GE.OR P2, PT, R14, UR13, P0 ;  /* 0x0000000d0e007c0c */ /* 0x000fe20008746670 */
[----:B-1----:R-:W-:Y:S01]  /*0e20*/  IMAD.WIDE R6, R9, 0x4, R6 ;  /* 0x0000000409067825 */ /* 0x002fe200078e0206 */
[----:B------:R-:W-:Y:S02]  /*0e30*/  IADD3 R8, PT, PT, R8, 0x3, RZ ;  /* 0x0000000308087810 */ /* 0x000fe40007ffe0ff */
[----:B------:R-:W-:Y:S02]  /*0e40*/  ISETP.GE.OR P3, PT, R15, UR13, P0 ;  /* 0x0000000d0f007c0c */ /* 0x000fe40008766670 */
[----:B------:R-:W-:-:S05]  /*0e50*/  ISETP.GE.OR P0, PT, R8, UR13, P0 ;  /* 0x0000000d08007c0c */ /* 0x000fca0008706670 */
[----:B------:R-:W2:Y:S04]  /*0e60*/  @!P1 LDG.E R8, desc[UR10][R6.64] ;  /* 0x0000000a06089981 */ /* 0x000ea8000c1e1900 */
[----:B------:R-:W3:Y:S04]  /*0e70*/  @!P2 LDG.E R14, desc[UR10][R6.64+0x4] ;  /* 0x0000040a060ea981 */ /* 0x000ee8000c1e1900 */
[----:B------:R-:W4:Y:S04]  /*0e80*/  @!P3 LDG.E R16, desc[UR10][R6.64+0x8] ;  /* 0x0000080a0610b981 */ /* 0x000f28000c1e1900 */
[----:B------:R-:W5:Y:S01]  /*0e90*/  @!P0 LDG.E R18, desc[UR10][R6.64+0xc] ;  /* 0x00000c0a06128981 */ /* 0x000f62000c1e1900 */
[----:B------:R-:W-:Y:S01]  /*0ea0*/  @!P1 VIADD R4, R4, 0x1 ;  /* 0x0000000104049836 */ /* 0x000fe20000000000 */
[----:B------:R-:W-:-:S03]  /*0eb0*/  UIADD3 UR5, UPT, UPT, UR5, 0x4, URZ ;  /* 0x0000000405057890 */ /* 0x000fc6000fffe0ff */
[----:B------:R-:W-:-:S05]  /*0ec0*/  @!P2 VIADD R4, R4, 0x1 ;  /* 0x000000010404a836 */ /* 0x000fca0000000000 */
[----:B------:R-:W-:-:S05]  /*0ed0*/  @!P3 IADD3 R4, PT, PT, R4, 0x1, RZ ;  /* 0x000000010404b810 */ /* 0x000fca0007ffe0ff */
[----:B------:R-:W-:Y:S02]  /*0ee0*/  @!P0 VIADD R4, R4, 0x1 ;  /* 0x0000000104048836 */ /* 0x000fe40000000000 */
[----:B--2---:R-:W-:-:S04]  /*0ef0*/  @!P1 FADD R5, R5, R8 ;  /* 0x0000000805059221 */ /* 0x004fc80000000000 */
[----:B---3--:R-:W-:-:S04]  /*0f00*/  @!P2 FADD R5, R5, R14 ;  /* 0x0000000e0505a221 */ /* 0x008fc80000000000 */
[----:B----4-:R-:W-:-:S04]  /*0f10*/  @!P3 FADD R5, R5, R16 ;  /* 0x000000100505b221 */ /* 0x010fc80000000000 */
[----:B-----5:R-:W-:-:S07]  /*0f20*/  @!P0 FADD R5, R5, R18 ;  /* 0x0000001205058221 */ /* 0x020fce0000000000 */
.L_x_33:
[----:B------:R-:W-:Y:S05]  /*0f30*/  BRA.U !UP2, `(.L_x_32) ;  /* 0x000000010a887547 */ /* 0x000fea000b800000 */
[----:B------:R-:W0:Y:S01]  /*0f40*/  LDCU UR9, c[0x0][0x3a8] ;  /* 0x00007500ff0977ac */ /* 0x000e220008000800 */
[----:B------:R-:W-:Y:S02]  /*0f50*/  UISETP.NE.AND UP2, UPT, UR8, 0x1, UPT ;  /* 0x000000010800788c */ /* 0x000fe4000bf45270 */
[----:B0-----:R-:W-:-:S07]  /*0f60*/  ULOP3.LUT UP3, URZ, UR9, 0x1, URZ, 0xc0, !UPT ;  /* 0x0000000109ff7892 */ /* 0x001fce000f86c0ff */
[----:B------:R-:W-:Y:S05]  /*0f70*/  BRA.U !UP2, `(.L_x_34) ;  /* 0x000000010a407547 */ /* 0x000fea000b800000 */
[----:B------:R-:W0:Y:S01]  /*0f80*/  LDCU.64 UR12, c[0x0][0x398] ;  /* 0x00007300ff0c77ac */ /* 0x000e220008000a00 */
[----:B------:R-:W1:Y:S01]  /*0f90*/  LDC.64 R6, c[0x0][0x388] ;  /* 0x0000e200ff067b82 */ /* 0x000e620000000a00 */
[----:B------:R-:W-:-:S04]  /*0fa0*/  IMAD R8, R10, R13, UR5 ;  /* 0x000000050a087e24 */ /* 0x000fc8000f8e020d */
[----:B------:R-:W-:Y:S01]  /*0fb0*/  VIADD R9, R8, 0x1 ;  /* 0x0000000108097836 */ /* 0x000fe20000000000 */
[----:B0-----:R-:W-:-:S04]  /*0fc0*/  ISETP.GE.AND P0, PT, R12, UR12, PT ;  /* 0x0000000c0c007c0c */ /* 0x001fc8000bf06270 */
[----:B------:R-:W-:Y:S02]  /*0fd0*/  ISETP.GE.OR P1, PT, R8, UR13, P0 ;  /* 0x0000000d08007c0c */ /* 0x000fe40008726670 */
[----:B------:R-:W-:Y:S01]  /*0fe0*/  ISETP.GE.OR P0, PT, R9, UR13, P0 ;  /* 0x0000000d09007c0c */ /* 0x000fe20008706670 */
[----:B------:R-:W-:-:S04]  /*0ff0*/  IMAD R9, R11, UR13, R8 ;  /* 0x0000000d0b097c24 */ /* 0x000fc8000f8e0208 */
[----:B-1----:R-:W-:-:S06]  /*1000*/  IMAD.WIDE R6, R9, 0x4, R6 ;  /* 0x0000000409067825 */ /* 0x002fcc00078e0206 */
[----:B------:R-:W2:Y:S04]  /*1010*/  @!P1 LDG.E R8, desc[UR10][R6.64] ;  /* 0x0000000a06089981 */ /* 0x000ea8000c1e1900 */
[----:B------:R-:W3:Y:S01]  /*1020*/  @!P0 LDG.E R14, desc[UR10][R6.64+0x4] ;  /* 0x0000040a060e8981 */ /* 0x000ee2000c1e1900 */
[----:B------:R-:W-:Y:S01]  /*1030*/  @!P1 IADD3 R4, PT, PT, R4, 0x1, RZ ;  /* 0x0000000104049810 */ /* 0x000fe20007ffe0ff */
[----:B------:R-:W-:-:S04]  /*1040*/  UIADD3 UR5, UPT, UPT, UR5, 0x2, URZ ;  /* 0x0000000205057890 */ /* 0x000fc8000fffe0ff */
[----:B------:R-:W-:Y:S02]  /*1050*/  @!P0 VIADD R4, R4, 0x1 ;  /* 0x0000000104048836 */ /* 0x000fe40000000000 */
[----:B--2---:R-:W-:-:S04]  /*1060*/  @!P1 FADD R5, R5, R8 ;  /* 0x0000000805059221 */ /* 0x004fc80000000000 */
[----:B---3--:R-:W-:-:S07]  /*1070*/  @!P0 FADD R5, R5, R14 ;  /* 0x0000000e05058221 */ /* 0x008fce0000000000 */
.L_x_34:
[----:B------:R-:W-:Y:S05]  /*1080*/  BRA.U !UP3, `(.L_x_32) ;  /* 0x000000010b347547 */ /* 0x000fea000b800000 */
[----:B------:R-:W0:Y:S01]  /*1090*/  LDCU.64 UR12, c[0x0][0x398] ;  /* 0x00007300ff0c77ac */ /* 0x000e220008000a00 */
[----:B------:R-:W-:Y:S01]  /*10a0*/  IMAD R8, R10, R13, UR5 ;  /* 0x000000050a087e24 */ /* 0x000fe2000f8e020d */
[----:B------:R-:W-:Y:S04]  /*10b0*/  BSSY.RECONVERGENT B0, `(.L_x_32) ;  /* 0x000000a000007945 */ /* 0x000fe80003800200 */
[----:B0-----:R-:W-:-:S04]  /*10c0*/  ISETP.GE.AND P0, PT, R8, UR13, PT ;  /* 0x0000000d08007c0c */ /* 0x001fc8000bf06270 */
[----:B------:R-:W-:-:S13]  /*10d0*/  ISETP.GE.OR P0, PT, R12, UR12, P0 ;  /* 0x0000000c0c007c0c */ /* 0x000fda0008706670 */
[----:B------:R-:W-:Y:S05]  /*10e0*/  @P0 BRA `(.L_x_35) ;  /* 0x0000000000180947 */ /* 0x000fea0003800000 */
[----:B------:R-:W0:Y:S01]  /*10f0*/  LDC.64 R6, c[0x0][0x388] ;  /* 0x0000e200ff067b82 */ /* 0x000e220000000a00 */
[----:B------:R-:W-:-:S04]  /*1100*/  IMAD R11, R11, UR13, R8 ;  /* 0x0000000d0b0b7c24 */ /* 0x000fc8000f8e0208 */
[----:B0-----:R-:W-:-:S06]  /*1110*/  IMAD.WIDE R6, R11, 0x4, R6 ;  /* 0x000000040b067825 */ /* 0x001fcc00078e0206 */
[----:B------:R-:W2:Y:S01]  /*1120*/  LDG.E R6, desc[UR10][R6.64] ;  /* 0x0000000a06067981 */ /* 0x000ea2000c1e1900 */
[----:B------:R-:W-:Y:S02]  /*1130*/  VIADD R4, R4, 0x1 ;  /* 0x0000000104047836 */ /* 0x000fe40000000000 */
[----:B--2---:R-:W-:-:S07]  /*1140*/  FADD R5, R5, R6 ;  /* 0x0000000605057221 */ /* 0x004fce0000000000 */
.L_x_35:
[----:B------:R-:W-:Y:S05]  /*1150*/  BSYNC.RECONVERGENT B0 ;  /* 0x0000000000007941 */ /* 0x000fea0003800200 */
.L_x_32:
[----:B------:R-:W-:Y:S05]  /*1160*/  BRA.U UP0, `(.L_x_36) ;  /* 0xfffffff900047547 */ /* 0x000fea000b83ffff */
.L_x_29:
[----:B------:R-:W-:Y:S01]  /*1170*/  ISETP.GE.AND P0, PT, R4, 0x1, PT ;  /* 0x000000010400780c */ /* 0x000fe20003f06270 */
[----:B------:R-:W-:Y:S01]  /*1180*/  BSSY.RECONVERGENT B0, `(.L_x_37) ;  /* 0x0000012000007945 */ /* 0x000fe20003800200 */
[----:B------:R-:W-:-:S11]  /*1190*/  MOV R7, RZ ;  /* 0x000000ff00077202 */ /* 0x000fd60000000f00 */
[----:B------:R-:W-:Y:S05]  /*11a0*/  @!P0 BRA `(.L_x_38) ;  /* 0x00000000003c8947 */ /* 0x000fea0003800000 */
[----:B------:R-:W-:Y:S01]  /*11b0*/  I2FP.F32.U32 R6, R4 ;  /* 0x0000000400067245 */ /* 0x000fe20000201000 */
[----:B------:R-:W-:Y:S03]  /*11c0*/  BSSY.RECONVERGENT B1, `(.L_x_38) ;  /* 0x000000d000017945 */ /* 0x000fe60003800200 */
[----:B------:R-:W0:Y:S08]  /*11d0*/  MUFU.RCP R0, R6 ;  /* 0x0000000600007308 */ /* 0x000e300000001000 */
[----:B------:R-:W1:Y:S01]  /*11e0*/  FCHK P0, R5, R6 ;  /* 0x0000000605007302 */ /* 0x000e620000000000 */
[----:B0-----:R-:W-:-:S04]  /*11f0*/  FFMA R3, -R6, R0, 1 ;  /* 0x3f80000006037423 */ /* 0x001fc80000000100 */
[----:B------:R-:W-:-:S04]  /*1200*/  FFMA R0, R0, R3, R0 ;  /* 0x0000000300007223 */ /* 0x000fc80000000000 */
[----:B------:R-:W-:-:S04]  /*1210*/  FFMA R3, R0, R5, RZ ;  /* 0x0000000500037223 */ /* 0x000fc800000000ff */
[----:B------:R-:W-:-:S04]  /*1220*/  FFMA R4, -R6, R3, R5 ;  /* 0x0000000306047223 */ /* 0x000fc80000000105 */
[----:B------:R-:W-:Y:S01]  /*1230*/  FFMA R7, R0, R4, R3 ;  /* 0x0000000400077223 */ /* 0x000fe20000000003 */
[----:B-1----:R-:W-:Y:S06]  /*1240*/  @!P0 BRA `(.L_x_39) ;  /* 0x0000000000108947 */ /* 0x002fec0003800000 */
[----:B------:R-:W-:Y:S01]  /*1250*/  IMAD.MOV.U32 R3, RZ, RZ, R5 ;  /* 0x000000ffff037224 */ /* 0x000fe200078e0005 */
[----:B------:R-:W-:-:S07]  /*1260*/  MOV R4, 0x1280 ;  /* 0x0000128000047802 */ /* 0x000fce0000000f00 */
[----:B------:R-:W-:Y:S05]  /*1270*/  CALL.REL.NOINC `($__internal_3_$__cuda_sm3x_div_rn_noftz_f32_slowpath) ;  /* 0x00000000001c7944 */ /* 0x000fea0003c00000 */
[----:B------:R-:W-:-:S07]  /*1280*/  IMAD.MOV.U32 R7, RZ, RZ, R0 ;  /* 0x000000ffff077224 */ /* 0x000fce00078e0000 */
.L_x_39:
[----:B------:R-:W-:Y:S05]  /*1290*/  BSYNC.RECONVERGENT B1 ;  /* 0x0000000000017941 */ /* 0x000fea0003800200 */
.L_x_38:
[----:B------:R-:W-:Y:S05]  /*12a0*/  BSYNC.RECONVERGENT B0 ;  /* 0x0000000000007941 */ /* 0x000fea0003800200 */
.L_x_37:
[----:B------:R-:W0:Y:S02]  /*12b0*/  LDC.64 R4, c[0x0][0x380] ;  /* 0x0000e000ff047b82 */ /* 0x000e240000000a00 */
[----:B0-----:R-:W-:-:S05]  /*12c0*/  IMAD.WIDE R2, R2, 0x4, R4 ;  /* 0x0000000402027825 */ /* 0x001fca00078e0204 */
[----:B------:R-:W-:Y:S01]  /*12d0*/  STG.E desc[UR10][R2.64], R7 ;  /* 0x0000000702007986 */ /* 0x000fe2000c10190a */
[----:B------:R-:W-:Y:S05]  /*12e0*/  EXIT ;  /* 0x000000000000794d */ /* 0x000fea0003800000 */
        .weak           $__internal_3_$__cuda_sm3x_div_rn_noftz_f32_slowpath
        .type           $__internal_3_$__cuda_sm3x_div_rn_noftz_f32_slowpath,@function
        .size           $__internal_3_$__cuda_sm3x_div_rn_noftz_f32_slowpath,(.L_x_77 - $__internal_3_$__cuda_sm3x_div_rn_noftz_f32_slowpath)
$__internal_3_$__cuda_sm3x_div_rn_noftz_f32_slowpath:
[----:B------:R-:W-:Y:S01]  /*12f0*/  SHF.R.U32.HI R5, RZ, 0x17, R6 ;  /* 0x00000017ff057819 */ /* 0x000fe20000011606 */
[----:B------:R-:W-:Y:S01]  /*1300*/  BSSY.RECONVERGENT B2, `(.L_x_40) ;  /* 0x0000063000027945 */ /* 0x000fe20003800200 */
[----:B------:R-:W-:Y:S02]  /*1310*/  SHF.R.U32.HI R0, RZ, 0x17, R3 ;  /* 0x00000017ff007819 */ /* 0x000fe40000011603 */
[----:B------:R-:W-:Y:S02]  /*1320*/  LOP3.LUT R13, R5, 0xff, RZ, 0xc0, !PT ;  /* 0x000000ff050d7812 */ /* 0x000fe400078ec0ff */
[----:B------:R-:W-:Y:S02]  /*1330*/  LOP3.LUT R10, R0, 0xff, RZ, 0xc0, !PT ;  /* 0x000000ff000a7812 */ /* 0x000fe400078ec0ff */
[----:B------:R-:W-:-:S03]  /*1340*/  IADD3 R8, PT, PT, R13, -0x1, RZ ;  /* 0xffffffff0d087810 */ /* 0x000fc60007ffe0ff */
[----:B------:R-:W-:Y:S01]  /*1350*/  VIADD R7, R10, 0xffffffff ;  /* 0xffffffff0a077836 */ /* 0x000fe20000000000 */
[----:B------:R-:W-:-:S04]  /*1360*/  ISETP.GT.U32.AND P0, PT, R8, 0xfd, PT ;  /* 0x000000fd0800780c */ /* 0x000fc80003f04070 */
[----:B------:R-:W-:-:S13]  /*1370*/  ISETP.GT.U32.OR P0, PT, R7, 0xfd, P0 ;  /* 0x000000fd0700780c */ /* 0x000fda0000704470 */
[----:B------:R-:W-:Y:S01]  /*1380*/  @!P0 IMAD.MOV.U32 R5, RZ, RZ, RZ ;  /* 0x000000ffff058224 */ /* 0x000fe200078e00ff */
[----:B------:R-:W-:Y:S06]  /*1390*/  @!P0 BRA `(.L_x_41) ;  /* 0x0000000000608947 */ /* 0x000fec0003800000 */
[----:B------:R-:W-:Y:S02]  /*13a0*/  FSETP.GTU.FTZ.AND P0, PT, |R3|, +INF , PT ;  /* 0x7f8000000300780b */ /* 0x000fe40003f1c200 */
[----:B------:R-:W-:Y:S02]  /*13b0*/  FSETP.GTU.FTZ.AND P1, PT, |R6|, +INF , PT ;  /* 0x7f8000000600780b */ /* 0x000fe40003f3c200 */
[----:B------:R-:W-:Y:S02]  /*13c0*/  MOV R0, R6 ;  /* 0x0000000600007202 */ /* 0x000fe40000000f00 */
        /* <DEDUP_REMOVED lines=21> */
.L_x_41:
[----:B------:R-:W-:Y:S01]  /*1520*/  LEA R7, R13, 0xc0800000, 0x17 ;  /* 0xc08000000d077811 */ /* 0x000fe200078eb8ff */
[----:B------:R-:W-:Y:S04]  /*1530*/  BSSY.RECONVERGENT B3, `(.L_x_46) ;  /* 0x0000036000037945 */ /* 0x000fe80003800200 */
[----:B------:R-:W-:Y:S02]  /*1540*/  IMAD.IADD R7, R6, 0x1, -R7 ;  /* 0x0000000106077824 */ /* 0x000fe400078e0a07 */
[----:B------:R-:W-:Y:S02]  /*1550*/  VIADD R6, R10, 0xffffff81 ;  /* 0xffffff810a067836 */ /* 0x000fe40000000000 */
[----:B------:R-:W0:Y:S01]  /*1560*/  MUFU.RCP R8, R7 ;  /* 0x0000000700087308 */ /* 0x000e220000001000 */
[----:B------:R-:W-:Y:S01]  /*1570*/  FADD.FTZ R9, -R7, -RZ ;  /* 0x800000ff07097221 */ /* 0x000fe20000010100 */
[C---:B------:R-:W-:Y:S01]  /*1580*/  IMAD R0, R6.reuse, -0x800000, R3 ;  /* 0xff80000006007824 */ /* 0x040fe200078e0203 */
[----:B------:R-:W-:-:S04]  /*1590*/  IADD3 R6, PT, PT, R6, 0x7f, -R13 ;  /* 0x0000007f06067810 */ /* 0x000fc80007ffe80d */
[----:B------:R-:W-:Y:S01]  /*15a0*/  IADD3 R6, PT, PT, R6, R5, RZ ;  /* 0x0000000506067210 */ /* 0x000fe20007ffe0ff */
[----:B0-----:R-:W-:-:S04]  /*15b0*/  FFMA R11, R8, R9, 1 ;  /* 0x3f800000080b7423 */ /* 0x001fc80000000009 */
[----:B------:R-:W-:-:S04]  /*15c0*/  FFMA R10, R8, R11, R8 ;  /* 0x0000000b080a7223 */ /* 0x000fc80000000008 */
[----:B------:R-:W-:-:S04]  /*15d0*/  FFMA R3, R0, R10, RZ ;  /* 0x0000000a00037223 */ /* 0x000fc800000000ff */
[----:B------:R-:W-:-:S04]  /*15e0*/  FFMA R8, R9, R3, R0 ;  /* 0x0000000309087223 */ /* 0x000fc80000000000 */
[----:B------:R-:W-:-:S04]  /*15f0*/  FFMA R11, R10, R8, R3 ;  /* 0x000000080a0b7223 */ /* 0x000fc80000000003 */
[----:B------:R-:W-:-:S04]  /*1600*/  FFMA R8, R9, R11, R0 ;  /* 0x0000000b09087223 */ /* 0x000fc80000000000 */
        /* <DEDUP_REMOVED lines=14> */
[CCC-:B------:R-:W-:Y:S01]  /*16f0*/  FFMA.RZ R3, R10.reuse, R8.reuse, R11.reuse ;  /* 0x000000080a037223 */ /* 0x1c0fe2000000c00b */
[CCC-:B------:R-:W-:Y:S01]  /*1700*/  FFMA.RM R6, R10.reuse, R8.reuse, R11.reuse ;  /* 0x000000080a067223 */ /* 0x1c0fe2000000400b */
[C---:B------:R-:W-:Y:S02]  /*1710*/  ISETP.NE.AND P2, PT, R7.reuse, RZ, PT ;  /* 0x000000ff0700720c */ /* 0x040fe40003f45270 */
[----:B------:R-:W-:Y:S02]  /*1720*/  ISETP.NE.AND P1, PT, R7, RZ, PT ;  /* 0x000000ff0700720c */ /* 0x000fe40003f25270 */
[----:B------:R-:W-:Y:S01]  /*1730*/  LOP3.LUT R5, R3, 0x7fffff, RZ, 0xc0, !PT ;  /* 0x007fffff03057812 */ /* 0x000fe200078ec0ff */
[----:B------:R-:W-:Y:S01]  /*1740*/  FFMA.RP R3, R10, R8, R11 ;  /* 0x000000080a037223 */ /* 0x000fe2000000800b */
[----:B------:R-:W-:Y:S01]  /*1750*/  IADD3 R8, PT, PT, R7, 0x20, RZ ;  /* 0x0000002007087810 */ /* 0x000fe20007ffe0ff */
[----:B------:R-:W-:Y:S01]  /*1760*/  IMAD.MOV R7, RZ, RZ, -R7 ;  /* 0x000000ffff077224 */ /* 0x000fe200078e0a07 */
[----:B------:R-:W-:-:S02]  /*1770*/  LOP3.LUT R5, R5, 0x800000, RZ, 0xfc, !PT ;  /* 0x0080000005057812 */ /* 0x000fc400078efcff */
[----:B------:R-:W-:Y:S02]  /*1780*/  FSETP.NEU.FTZ.AND P0, PT, R3, R6, PT ;  /* 0x000000060300720b */ /* 0x000fe40003f1d000 */
[----:B------:R-:W-:Y:S02]  /*1790*/  SHF.L.U32 R8, R5, R8, RZ ;  /* 0x0000000805087219 */ /* 0x000fe400000006ff */
[----:B------:R-:W-:Y:S02]  /*17a0*/  SEL R6, R7, RZ, P2 ;  /* 0x000000ff07067207 */ /* 0x000fe40001000000 */
[----:B------:R-:W-:Y:S02]  /*17b0*/  ISETP.NE.AND P1, PT, R8, RZ, P1 ;  /* 0x000000ff0800720c */ /* 0x000fe40000f25270 */
[----:B------:R-:W-:Y:S02]  /*17c0*/  SHF.R.U32.HI R6, RZ, R6, R5 ;  /* 0x00000006ff067219 */ /* 0x000fe40000011605 */
[----:B------:R-:W-:-:S02]  /*17d0*/  PLOP3.LUT P0, PT, P0, P1, PT, 0xf8, 0x8f ;  /* 0x00000000008f781c */ /* 0x000fc40000703f70 */
[----:B------:R-:W-:Y:S02]  /*17e0*/  SHF.R.U32.HI R8, RZ, 0x1, R6 ;  /* 0x00000001ff087819 */ /* 0x000fe40000011606 */
[----:B------:R-:W-:-:S04]  /*17f0*/  SEL R3, RZ, 0x1, !P0 ;  /* 0x00000001ff037807 */ /* 0x000fc80004000000 */
[----:B------:R-:W-:-:S04]  /*1800*/  LOP3.LUT R3, R3, 0x1, R8, 0xf8, !PT ;  /* 0x0000000103037812 */ /* 0x000fc800078ef808 */
[----:B------:R-:W-:-:S05]  /*1810*/  LOP3.LUT R3, R3, R6, RZ, 0xc0, !PT ;  /* 0x0000000603037212 */ /* 0x000fca00078ec0ff */
[----:B------:R-:W-:-:S05]  /*1820*/  IMAD.IADD R3, R8, 0x1, R3 ;  /* 0x0000000108037824 */ /* 0x000fca00078e0203 */
[----:B------:R-:W-:Y:S01]  /*1830*/  LOP3.LUT R0, R3, R0, RZ, 0xfc, !PT ;  /* 0x0000000003007212 */ /* 0x000fe200078efcff */
[----:B------:R-:W-:Y:S06]  /*1840*/  BRA `(.L_x_49) ;  /* 0x0000000000107947 */ /* 0x000fec0003800000 */
.L_x_48:
[----:B------:R-:W-:-:S04]  /*1850*/  LOP3.LUT R0, R0, 0x80000000, RZ, 0xc0, !PT ;  /* 0x8000000000007812 */ /* 0x000fc800078ec0ff */
[----:B------:R-:W-:Y:S01]  /*1860*/  LOP3.LUT R0, R0, 0x7f800000, RZ, 0xfc, !PT ;  /* 0x7f80000000007812 */ /* 0x000fe200078efcff */
[----:B------:R-:W-:Y:S06]  /*1870*/  BRA `(.L_x_49) ;  /* 0x0000000000047947 */ /* 0x000fec0003800000 */
.L_x_47:
[----:B------:R-:W-:-:S07]  /*1880*/  LEA R0, R6, R0, 0x17 ;  /* 0x0000000006007211 */ /* 0x000fce00078eb8ff */
.L_x_49:
[----:B------:R-:W-:Y:S05]  /*1890*/  BSYNC.RECONVERGENT B3 ;  /* 0x0000000000037941 */ /* 0x000fea0003800200 */
.L_x_46:
[----:B------:R-:W-:Y:S05]  /*18a0*/  BRA `(.L_x_50) ;  /* 0x0000000000207947 */ /* 0x000fea0003800000 */
.L_x_45:
[----:B------:R-:W-:-:S04]  /*18b0*/  LOP3.LUT R0, R6, 0x80000000, R3, 0x48, !PT ;  /* 0x8000000006007812 */ /* 0x000fc800078e4803 */
[----:B------:R-:W-:Y:S01]  /*18c0*/  LOP3.LUT R0, R0, 0x7f800000, RZ, 0xfc, !PT ;  /* 0x7f80000000007812 */ /* 0x000fe200078efcff */
[----:B------:R-:W-:Y:S06]  /*18d0*/  BRA `(.L_x_50) ;  /* 0x0000000000147947 */ /* 0x000fec0003800000 */
.L_x_44:
[----:B------:R-:W-:Y:S01]  /*18e0*/  LOP3.LUT R0, R6, 0x80000000, R3, 0x48, !PT ;  /* 0x8000000006007812 */ /* 0x000fe200078e4803 */
[----:B------:R-:W-:Y:S06]  /*18f0*/  BRA `(.L_x_50) ;  /* 0x00000000000c7947 */ /* 0x000fec0003800000 */
.L_x_43:
[----:B------:R-:W0:Y:S01]  /*1900*/  MUFU.RSQ R0, -QNAN ;  /* 0xffc0000000007908 */ /* 0x000e220000001400 */
[----:B------:R-:W-:Y:S05]  /*1910*/  BRA `(.L_x_50) ;  /* 0x0000000000047947 */ /* 0x000fea0003800000 */
.L_x_42:
[----:B------:R-:W-:-:S07]  /*1920*/  FADD.FTZ R0, R3, R0 ;  /* 0x0000000003007221 */ /* 0x000fce0000010000 */
.L_x_50:
[----:B------:R-:W-:Y:S05]  /*1930*/  BSYNC.RECONVERGENT B2 ;  /* 0x0000000000027941 */ /* 0x000fea0003800200 */
.L_x_40:
[----:B------:R-:W-:-:S04]  /*1940*/  IMAD.MOV.U32 R5, RZ, RZ, 0x0 ;  /* 0x00000000ff057424 */ /* 0x000fc800078e00ff */
[----:B0-----:R-:W-:Y:S05]  /*1950*/  RET.REL.NODEC R4 `(_Z9avgPool2dPfPKfiiiiiiii) ;  /* 0xffffffe404a87950 */ /* 0x001fea0003c3ffff */
.L_x_51:
        /* <DEDUP_REMOVED lines=10> */
.L_x_77:


//--------------------- .text._Z9maxPool2dPfPKfiiiiiiii --------------------------
	.section	.text._Z9maxPool2dPfPKfiiiiiiii,"ax",@progbits
	.align	128
        .global         _Z9maxPool2dPfPKfiiiiiiii
        .type           _Z9maxPool2dPfPKfiiiiiiii,@function
        .size           _Z9maxPool2dPfPKfiiiiiiii,(.L_x_84 - _Z9maxPool2dPfPKfiiiiiiii)
        .other          _Z9maxPool2dPfPKfiiiiiiii,@"STO_CUDA_ENTRY STV_DEFAULT"
_Z9maxPool2dPfPKfiiiiiiii:
.text._Z9maxPool2dPfPKfiiiiiiii:
        /* <DEDUP_REMOVED lines=13> */
[----:B------:R-:W0:Y:S01]  /*00d0*/  LDCU.64 UR6, c[0x0][0x358] ;  /* 0x00006b00ff0677ac */ /* 0x000e220008000a00 */
[----:B------:R-:W-:Y:S02]  /*00e0*/  IABS R2, R6 ;  /* 0x0000000600027213 */ /* 0x000fe40000000000 */
[----:B------:R-:W1:Y:S08]  /*00f0*/  I2F.RP R9, R8 ;  /* 0x0000000800097306 */ /* 0x000e700000209400 */
[----:B------:R-:W2:Y:S08]  /*0100*/  I2F.RP R12, R2 ;  /* 0x00000002000c7306 */ /* 0x000eb00000209400 */
[----:B-1----:R-:W1:Y:S08]  /*0110*/  MUFU.RCP R9, R9 ;  /* 0x0000000900097308 */ /* 0x002e700000001000 */
[----:B--2---:R-:W-:Y:S01]  /*0120*/  MUFU.RCP R12, R12 ;  /* 0x0000000c000c7308 */ /* 0x004fe20000001000 */
[----:B-1----:R-:W-:Y:S01]  /*0130*/  VIADD R4, R9, 0xffffffe ;  /* 0x0ffffffe09047836 */ /* 0x002fe20000000000 */
[----:B------:R-:W-:-:S06]  /*0140*/  IABS R9, R0 ;  /* 0x0000000000097213 */ /* 0x000fcc0000000000 */
[----:B------:R1:W2:Y:S02]  /*0150*/  F2I.FTZ.U32.TRUNC.NTZ R5, R4 ;  /* 0x0000000400057305 */ /* 0x0002a4000021f000 */
[----:B-1----:R-:W-:Y:S02]  /*0160*/  IMAD.MOV.U32 R4, RZ, RZ, RZ ;  /* 0x000000ffff047224 */ /* 0x002fe400078e00ff */
[----:B--2---:R-:W-:-:S04]  /*0170*/  IMAD.MOV R11, RZ, RZ, -R5 ;  /* 0x000000ffff0b7224 */ /* 0x004fc800078e0a05 */
[----:B------:R-:W-:-:S04]  /*0180*/  IMAD R11, R11, R8, RZ ;  /* 0x000000080b0b7224 */ /* 0x000fc800078e02ff */
[----:B------:R-:W-:Y:S01]  /*0190*/  IMAD.HI.U32 R10, R5, R11, R4 ;  /* 0x0000000b050a7227 */ /* 0x000fe200078e0004 */
[----:B------:R-:W-:-:S03]  /*01a0*/  LOP3.LUT R4, R0, R7, RZ, 0x3c, !PT ;  /* 0x0000000700047212 */ /* 0x000fc600078e3cff */
[----:B------:R-:W-:Y:S01]  /*01b0*/  VIADD R5, R12, 0xffffffe ;  /* 0x0ffffffe0c057836 */ /* 0x000fe20000000000 */
[----:B------:R-:W-:Y:S01]  /*01c0*/  ISETP.GE.AND P2, PT, R4, RZ, PT ;  /* 0x000000ff0400720c */ /* 0x000fe20003f46270 */
[----:B------:R-:W-:-:S04]  /*01d0*/  IMAD.HI.U32 R10, R10, R9, RZ ;  /* 0x000000090a0a7227 */ /* 0x000fc800078e00ff */
[----:B------:R-:W-:Y:S01]  /*01e0*/  IMAD.MOV R13, RZ, RZ, -R10 ;  /* 0x000000ffff0d7224 */ /* 0x000fe200078e0a0a */
[----:B------:R-:W1:Y:S01]  /*01f0*/  F2I.FTZ.U32.TRUNC.NTZ R5, R5 ;  /* 0x0000000500057305 */ /* 0x000e62000021f000 */
[----:B------:R-:W-:Y:S02]  /*0200*/  IMAD.MOV.U32 R4, RZ, RZ, RZ ;  /* 0x000000ffff047224 */ /* 0x000fe400078e00ff */
[----:B------:R-:W-:-:S05]  /*0210*/  IMAD R13, R8, R13, R9 ;  /* 0x0000000d080d7224 */ /* 0x000fca00078e0209 */
[----:B------:R-:W-:Y:S01]  /*0220*/  ISETP.GT.U32.AND P1, PT, R8, R13, PT ;  /* 0x0000000d0800720c */ /* 0x000fe20003f24070 */
[----:B-1----:R-:W-:-:S12]  /*0230*/  IMAD.MOV R15, RZ, RZ, -R5 ;  /* 0x000000ffff0f7224 */ /* 0x002fd800078e0a05 */
[----:B------:R-:W-:Y:S02]  /*0240*/  @!P1 IMAD.IADD R13, R13, 0x1, -R8 ;  /* 0x000000010d0d9824 */ /* 0x000fe400078e0a08 */
[----:B------:R-:W-:-:S03]  /*0250*/  @!P1 VIADD R10, R10, 0x1 ;  /* 0x000000010a0a9836 */ /* 0x000fc60000000000 */
[----:B------:R-:W-:-:S13]  /*0260*/  ISETP.GE.U32.AND P0, PT, R13, R8, PT ;  /* 0x000000080d00720c */ /* 0x000fda0003f06070 */
[----:B------:R-:W-:Y:S01]  /*0270*/  @P0 VIADD R10, R10, 0x1 ;  /* 0x000000010a0a0836 */ /* 0x000fe20000000000 */
[----:B------:R-:W-:-:S03]  /*0280*/  ISETP.NE.AND P0, PT, R7, RZ, PT ;  /* 0x000000ff0700720c */ /* 0x000fc60003f05270 */
[----:B------:R-:W-:Y:S01]  /*0290*/  IMAD.MOV.U32 R11, RZ, RZ, R10 ;  /* 0x000000ffff0b7224 */ /* 0x000fe200078e000a */
[----:B------:R-:W-:-:S03]  /*02a0*/  LOP3.LUT R10, RZ, R7, RZ, 0x33, !PT ;  /* 0x00000007ff0a7212 */ /* 0x000fc600078e33ff */
[----:B------:R-:W-:-:S05]  /*02b0*/  @!P2 IMAD.MOV R11, RZ, RZ, -R11 ;  /* 0x000000ffff0ba224 */ /* 0x000fca00078e0a0b */
[----:B------:R-:W-:Y:S01]  /*02c0*/  SEL R12, R10, R11, !P0 ;  /* 0x0000000b0a0c7207 */ /* 0x000fe20004000000 */
[----:B------:R-:W-:-:S03]  /*02d0*/  IMAD R11, R15, R2, RZ ;  /* 0x000000020f0b7224 */ /* 0x000fc600078e02ff */
[----:B------:R-:W-:Y:S01]  /*02e0*/  IABS R14, R12 ;  /* 0x0000000c000e7213 */ /* 0x000fe20000000000 */
[----:B------:R-:W-:Y:S01]  /*02f0*/  IMAD.HI.U32 R4, R5, R11, R4 ;  /* 0x0000000b05047227 */ /* 0x000fe200078e0004 */
[----:B------:R-:W-:Y:S01]  /*0300*/  ISETP.GE.AND P3, PT, R12, RZ, PT ;  /* 0x000000ff0c00720c */ /* 0x000fe20003f66270 */
[----:B------:R-:W1:Y:S02]  /*0310*/  LDC R11, c[0x0][0x3a8] ;  /* 0x0000ea00ff0b7b82 */ /* 0x000e640000000800 */
[----:B------:R-:W-:-:S04]  /*0320*/  IMAD.MOV.U32 R5, RZ, RZ, R14 ;  /* 0x000000ffff057224 */ /* 0x000fc800078e000e */
[----:B------:R-:W-:-:S04]  /*0330*/  IMAD.HI.U32 R4, R4, R5, RZ ;  /* 0x0000000504047227 */ /* 0x000fc800078e00ff */
[----:B------:R-:W-:-:S04]  /*0340*/  IMAD.MOV R4, RZ, RZ, -R4 ;  /* 0x000000ffff047224 */ /* 0x000fc800078e0a04 */
[----:B------:R-:W-:Y:S02]  /*0350*/  IMAD R5, R2, R4, R5 ;  /* 0x0000000402057224 */ /* 0x000fe400078e0205 */
[----:B------:R-:W-:-:S03]  /*0360*/  IMAD.MOV.U32 R4, RZ, RZ, -0x800000 ;  /* 0xff800000ff047424 */ /* 0x000fc600078e00ff */
[----:B------:R-:W-:-:S13]  /*0370*/  ISETP.GT.U32.AND P1, PT, R2, R5, PT ;  /* 0x000000050200720c */ /* 0x000fda0003f24070 */
[----:B------:R-:W-:Y:S01]  /*0380*/  @!P1 IMAD.IADD R5, R5, 0x1, -R2 ;  /* 0x0000000105059824 */ /* 0x000fe200078e0a02 */
[----:B------:R-:W-:-:S04]  /*0390*/  ISETP.NE.AND P1, PT, R6, RZ, PT ;  /* 0x000000ff0600720c */ /* 0x000fc80003f25270 */
[----:B------:R-:W-:-:S13]  /*03a0*/  ISETP.GT.U32.AND P2, PT, R2, R5, PT ;  /* 0x000000050200720c */ /* 0x000fda0003f44070 */
[----:B------:R-:W-:Y:S01]  /*03b0*/  @!P2 IMAD.IADD R5, R5, 0x1, -R2 ;  /* 0x000000010505a824 */ /* 0x000fe200078e0a02 */
[----:B-1----:R-:W-:-:S03]  /*03c0*/  ISETP.GE.AND P2, PT, R11, 0x1, PT ;  /* 0x000000010b00780c */ /* 0x002fc60003f46270 */
[----:B------:R-:W-:-:S04]  /*03d0*/  IMAD.MOV.U32 R2, RZ, RZ, R5 ;  /* 0x000000ffff027224 */ /* 0x000fc800078e0005 */
[----:B------:R-:W-:Y:S01]  /*03e0*/  @!P3 IMAD.MOV R2, RZ, RZ, -R2 ;  /* 0x000000ffff02b224 */ /* 0x000fe200078e0a02 */
[----:B------:R-:W-:-:S05]  /*03f0*/  @!P1 LOP3.LUT R2, RZ, R6, RZ, 0x33, !PT ;  /* 0x00000006ff029212 */ /* 0x000fca00078e33ff */
[----:B0-----:R-:W-:Y:S05]  /*0400*/  @!P2 BRA `(.L_x_52) ;  /* 0x00000010002ca947 */ /* 0x001fea0003800000 */
[----:B------:R-:W-:Y:S01]  /*0410*/  IMAD R6, R6, R7, RZ ;  /* 0x0000000706067224 */ /* 0x000fe200078e02ff */
[----:B------:R-:W-:Y:S01]  /*0420*/  IABS R12, R3 ;  /* 0x00000003000c7213 */ /* 0x000fe20000000000 */
[----:B------:R-:W-:Y:S01]  /*0430*/  UMOV UR4, URZ ;  /* 0x000000ff00047c82 */ /* 0x000fe20008000000 */
[----:B------:R-:W-:Y:S01]  /*0440*/  ISETP.GT.U32.AND P6, PT, R8, R13, PT ;  /* 0x0000000d0800720c */ /* 0x000fe20003fc4070 */
[----:B------:R-:W-:Y:S01]  /*0450*/  IMAD R15, R6, R3, RZ ;  /* 0x00000003060f7224 */ /* 0x000fe200078e02ff */
[----:B------:R-:W-:Y:S01]  /*0460*/  IABS R7, R6 ;  /* 0x0000000600077213 */ /* 0x000fe20000000000 */
[----:B------:R-:W0:Y:S01]  /*0470*/  I2F.RP R19, R12 ;  /* 0x0000000c00137306 */ /* 0x000e220000209400 */
[----:B------:R-:W-:Y:S02]  /*0480*/  IMAD.IADD R8, R13, 0x1, -R8 ;  /* 0x000000010d087824 */ /* 0x000fe400078e0a08 */
[----:B------:R-:W-:-:S05]  /*0490*/  IABS R14, R15 ;  /* 0x0000000f000e7213 */ /* 0x000fca0000000000 */
[----:B------:R-:W1:Y:S08]  /*04a0*/  I2F.RP R16, R7 ;  /* 0x0000000700107306 */ /* 0x000e700000209400 */
[----:B0-----:R-:W-:Y:S08]  /*04b0*/  MUFU.RCP R19, R19 ;  /* 0x0000001300137308 */ /* 0x001ff00000001000 */
[----:B-1----:R-:W0:Y:S02]  /*04c0*/  MUFU.RCP R16, R16 ;  /* 0x0000001000107308 */ /* 0x002e240000001000 */
[----:B0-----:R-:W-:-:S06]  /*04d0*/  VIADD R4, R16, 0xffffffe ;  /* 0x0ffffffe10047836 */ /* 0x001fcc0000000000 */
[----:B------:R-:W0:Y:S08]  /*04e0*/  I2F.RP R16, R14 ;  /* 0x0000000e00107306 */ /* 0x000e300000209400 */
[----:B------:R1:W2:Y:S08]  /*04f0*/  F2I.FTZ.U32.TRUNC.NTZ R5, R4 ;  /* 0x0000000400057305 */ /* 0x0002b0000021f000 */
[----:B0-----:R-:W0:Y:S01]  /*0500*/  MUFU.RCP R16, R16 ;  /* 0x0000001000107308 */ /* 0x001e220000001000 */
[----:B-1----:R-:W-:-:S02]  /*0510*/  IMAD.MOV.U32 R4, RZ, RZ, RZ ;  /* 0x000000ffff047224 */ /* 0x002fc400078e00ff */
[----:B--2---:R-:W-:-:S04]  /*0520*/  IMAD.MOV R18, RZ, RZ, -R5 ;  /* 0x000000ffff127224 */ /* 0x004fc800078e0a05 */
[----:B------:R-:W-:Y:S01]  /*0530*/  IMAD R17, R18, R7, RZ ;  /* 0x0000000712117224 */ /* 0x000fe200078e02ff */
[----:B------:R-:W-:-:S03]  /*0540*/  IABS R18, R6 ;  /* 0x0000000600127213 */ /* 0x000fc60000000000 */
[----:B------:R-:W-:Y:S01]  /*0550*/  IMAD.HI.U32 R4, R5, R17, R4 ;  /* 0x0000001105047227 */ /* 0x000fe200078e0004 */
[----:B------:R-:W-:-:S03]  /*0560*/  LOP3.LUT R17, R0, R6, RZ, 0x3c, !PT ;  /* 0x0000000600117212 */ /* 0x000fc600078e3cff */
[----:B------:R-:W-:Y:S01]  /*0570*/  IMAD.MOV R20, RZ, RZ, -R18 ;  /* 0x000000ffff147224 */ /* 0x000fe200078e0a12 */
[----:B------:R-:W-:Y:S01]  /*0580*/  ISETP.GE.AND P3, PT, R17, RZ, PT ;  /* 0x000000ff1100720c */ /* 0x000fe20003f66270 */
[----:B------:R-:W-:-:S04]  /*0590*/  IMAD.HI.U32 R18, R4, R9, RZ ;  /* 0x0000000904127227 */ /* 0x000fc800078e00ff */
[----:B------:R-:W-:Y:S02]  /*05a0*/  IMAD R20, R18, R20, R9 ;  /* 0x0000001412147224 */ /* 0x000fe400078e0209 */
[----:B------:R-:W-:Y:S02]  /*05b0*/  VIADD R5, R19, 0xffffffe ;  /* 0x0ffffffe13057836 */ /* 0x000fe40000000000 */
[----:B0-----:R-:W-:Y:S01]  /*05c0*/  VIADD R4, R16, 0xffffffe ;  /* 0x0ffffffe10047836 */ /* 0x001fe20000000000 */
[----:B------:R-:W-:-:S03]  /*05d0*/  ISETP.GT.U32.AND P2, PT, R7, R20, PT ;  /* 0x000000140700720c */ /* 0x000fc60003f44070 */
[----:B------:R-:W0:Y:S10]  /*05e0*/  F2I.FTZ.U32.TRUNC.NTZ R5, R5 ;  /* 0x0000000500057305 */ /* 0x000e34000021f000 */
[----:B------:R-:W-:-:S02]  /*05f0*/  @!P2 IMAD.IADD R20, R20, 0x1, -R7 ;  /* 0x000000011414a824 */ /* 0x000fc400078e0a07 */
[----:B------:R-:W-:Y:S01]  /*0600*/  @!P2 VIADD R18, R18, 0x1 ;  /* 0x000000011212a836 */ /* 0x000fe20000000000 */
[----:B------:R-:W-:Y:S02]  /*0610*/  ISETP.NE.AND P2, PT, R6, RZ, PT ;  /* 0x000000ff0600720c */ /* 0x000fe40003f45270 */
[----:B------:R-:W-:Y:S01]  /*0620*/  ISETP.GE.U32.AND P1, PT, R20, R7, PT ;  /* 0x000000071400720c */ /* 0x000fe20003f26070 */
[----:B0-----:R-:W-:Y:S01]  /*0630*/  IMAD.MOV R17, RZ, RZ, -R5 ;  /* 0x000000ffff117224 */ /* 0x001fe200078e0a05 */
[----:B------:R0:W1:Y:S03]  /*0640*/  F2I.FTZ.U32.TRUNC.NTZ R7, R4 ;  /* 0x0000000400077305 */ /* 0x000066000021f000 */
[----:B------:R-:W-:Y:S02]  /*0650*/  IMAD R17, R17, R12, RZ ;  /* 0x0000000c11117224 */ /* 0x000fe400078e02ff */
[----:B0-----:R-:W-:-:S06]  /*0660*/  IMAD.MOV.U32 R4, RZ, RZ, RZ ;  /* 0x000000ffff047224 */ /* 0x001fcc00078e00ff */
[----:B------:R-:W-:Y:S02]  /*0670*/  @P1 VIADD R18, R18, 0x1 ;  /* 0x0000000112121836 */ /* 0x000fe40000000000 */
[----:B------:R-:W-:Y:S01]  /*0680*/  IMAD.HI.U32 R4, R5, R17, R4 ;  /* 0x0000001105047227 */ /* 0x000fe200078e0004 */
[----:B------:R-:W-:-:S03]  /*0690*/  IABS R17, R15 ;  /* 0x0000000f00117213 */ /* 0x000fc60000000000 */
[----:B------:R-:W-:Y:S02]  /*06a0*/  IMAD.MOV.U32 R16, RZ, RZ, R18 ;  /* 0x000000ffff107224 */ /* 0x000fe400078e0012 */
[----:B-1----:R-:W-:Y:S02]  /*06b0*/  IMAD.MOV R19, RZ, RZ, -R7 ;  /* 0x000000ffff137224 */ /* 0x002fe400078e0a07 */
[----:B------:R-:W-:Y:S01]  /*06c0*/  @!P3 IMAD.MOV R16, RZ, RZ, -R16 ;  /* 0x000000ffff10b224 */ /* 0x000fe200078e0a10 */
[----:B------:R-:W-:Y:S01]  /*06d0*/  @!P2 LOP3.LUT R16, RZ, R6, RZ, 0x33, !PT ;  /* 0x00000006ff10a212 */ /* 0x000fe200078e33ff */
[----:B------:R-:W-:Y:S02]  /*06e0*/  IMAD R5, R19, R14, RZ ;  /* 0x0000000e13057224 */ /* 0x000fe400078e02ff */
[----:B------:R-:W-:Y:S01]  /*06f0*/  IMAD.MOV.U32 R6, RZ, RZ, RZ ;  /* 0x000000ffff067224 */ /* 0x000fe200078e00ff */
[----:B------:R-:W-:-:S03]  /*0700*/  IABS R18, R16 ;  /* 0x0000001000127213 */ /* 0x000fc60000000000 */
[----:B------:R-:W-:-:S04]  /*0710*/  IMAD.HI.U32 R6, R7, R5, R6 ;  /* 0x0000000507067227 */ /* 0x000fc800078e0006 */
[----:B------:R-:W-:Y:S01]  /*0720*/  IMAD.MOV R5, RZ, RZ, -R17 ;  /* 0x000000ffff057224 */ /* 0x000fe200078e0a11 */
[----:B------:R-:W-:Y:S01]  /*0730*/  LOP3.LUT R17, R11, 0xf, RZ, 0xc0, !PT ;  /* 0x0000000f0b117812 */ /* 0x000fe200078ec0ff */
[----:B------:R-:W-:-:S04]  /*0740*/  IMAD.HI.U32 R6, R6, R9, RZ ;  /* 0x0000000906067227 */ /* 0x000fc800078e00ff */
[----:B------:R-:W-:Y:S01]  /*0750*/  IMAD.MOV.U32 R7, RZ, RZ, R18 ;  /* 0x000000ffff077224 */ /* 0x000fe200078e0012 */
[----:B------:R-:W-:Y:S01]  /*0760*/  LOP3.LUT R18, R11, 0x7, RZ, 0xc0, !PT ;  /* 0x000000070b127812 */ /* 0x000fe200078ec0ff */
[----:B------:R-:W-:Y:S01]  /*0770*/  IMAD R9, R6, R5, R9 ;  /* 0x0000000506097224 */ /* 0x000fe200078e0209 */
[----:B------:R-:W-:Y:S01]  /*0780*/  SEL R5, R8, R13, !P6 ;  /* 0x0000000d08057207 */ /* 0x000fe20007000000 */
[----:B------:R-:W-:Y:S01]  /*0790*/  IMAD.HI.U32 R4, R4, R7, RZ ;  /* 0x0000000704047227 */ /* 0x000fe200078e00ff */
[----:B------:R-:W-:Y:S02]  /*07a0*/  ISETP.GE.AND P6, PT, R0, RZ, PT ;  /* 0x000000ff0000720c */ /* 0x000fe40003fc6270 */
[----:B------:R-:W-:Y:S01]  /*07b0*/  ISETP.GT.U32.AND P1, PT, R14, R9, PT ;  /* 0x000000090e00720c */ /* 0x000fe20003f24070 */
[----:B------:R-:W-:Y:S02]  /*07c0*/  IMAD.MOV R4, RZ, RZ, -R4 ;  /* 0x000000ffff047224 */ /* 0x000fe400078e0a04 */
[----:B------:R-:W-:-:S02]  /*07d0*/  VIADD R8, R18, 0xffffffff ;  /* 0xffffffff12087836 */ /* 0x000fc40000000000 */
[----:B------:R-:W-:Y:S01]  /*07e0*/  IMAD R7, R12, R4, R7 ;  /* 0x000000040c077224 */ /* 0x000fe200078e0207 */
[----:B------:R-:W-:-:S04]  /*07f0*/  LOP3.LUT R4, R0, R15, RZ, 0x3c, !PT ;  /* 0x0000000f00047212 */ /* 0x000fc800078e3cff */
[----:B------:R-:W-:Y:S01]  /*0800*/  ISETP.GT.U32.AND P2, PT, R12, R7, PT ;  /* 0x000000070c00720c */ /* 0x000fe20003f44070 */
[----:B------:R-:W-:Y:S01]  /*0810*/  @!P6 IMAD.MOV R5, RZ, RZ, -R5 ;  /* 0x000000ffff05e224 */ /* 0x000fe200078e0a05 */
[----:B------:R-:W-:Y:S01]  /*0820*/  ISETP.GE.AND P3, PT, R4, RZ, PT ;  /* 0x000000ff0400720c */ /* 0x000fe20003f66270 */
[----:B------:R-:W-:Y:S02]  /*0830*/  @!P1 IMAD.IADD R9, R9, 0x1, -R14 ;  /* 0x0000000109099824 */ /* 0x000fe400078e0a0e */
[----:B------:R-:W-:Y:S01]  /*0840*/  @!P1 VIADD R6, R6, 0x1 ;  /* 0x0000000106069836 */ /* 0x000fe20000000000 */
[----:B------:R-:W-:Y:S01]  /*0850*/  ISETP.GE.AND P1, PT, R16, RZ, PT ;  /* 0x000000ff1000720c */ /* 0x000fe20003f26270 */
[----:B------:R-:W-:Y:S01]  /*0860*/  VIADD R4, R17, 0xffffffff ;  /* 0xffffffff11047836 */ /* 0x000fe20000000000 */
[----:B------:R-:W-:Y:S02]  /*0870*/  ISETP.GE.U32.AND P5, PT, R9, R14, PT ;  /* 0x0000000e0900720c */ /* 0x000fe40003fa6070 */
[----:B------:R-:W-:-:S02]  /*0880*/  SEL R5, R10, R5, !P0 ;  /* 0x000000050a057207 */ /* 0x000fc40004000000 */
[----:B------:R-:W-:Y:S01]  /*0890*/  LOP3.LUT R10, R11, 0x7ffffff0, RZ, 0xc0, !PT ;  /* 0x7ffffff00b0a7812 */ /* 0x000fe200078ec0ff */
[----:B------:R-:W-:Y:S01]  /*08a0*/  @!P2 IMAD.IADD R7, R7, 0x1, -R12 ;  /* 0x000000010707a824 */ /* 0x000fe200078e0a0c */
[----:B------:R-:W-:Y:S02]  /*08b0*/  ISETP.NE.AND P2, PT, R15, RZ, PT ;  /* 0x000000ff0f00720c */ /* 0x000fe40003f45270 */
[----:B------:R-:W-:Y:S02]  /*08c0*/  LOP3.LUT R11, R11, 0x3, RZ, 0xc0, !PT ;  /* 0x000000030b0b7812 */ /* 0x000fe400078ec0ff */
[----:B------:R-:W-:-:S03]  /*08d0*/  ISETP.GT.U32.AND P4, PT, R12, R7, PT ;  /* 0x000000070c00720c */ /* 0x000fc60003f84070 */
[----:B------:R-:W-:Y:S01]  /*08e0*/  @P5 VIADD R6, R6, 0x1 ;  /* 0x0000000106065836 */ /* 0x000fe20000000000 */
[----:B------:R-:W-:-:S03]  /*08f0*/  ISETP.NE.AND P5, PT, R3, RZ, PT ;  /* 0x000000ff0300720c */ /* 0x000fc60003fa5270 */
[----:B------:R-:W-:Y:S02]  /*0900*/  @!P3 IMAD.MOV R6, RZ, RZ, -R6 ;  /* 0x000000ffff06b224 */ /* 0x000fe400078e0a06 */
[----:B------:R-:W-:Y:S02]  /*0910*/  @!P2 LOP3.LUT R6, RZ, R15, RZ, 0x33, !PT ;  /* 0x0000000fff06a212 */ /* 0x000fe400078e33ff */
[----:B------:R-:W-:Y:S02]  /*0920*/  ISETP.GE.U32.AND P2, PT, R8, 0x3, PT ;  /* 0x000000030800780c */ /* 0x000fe40003f46070 */
[----:B------:R-:W-:-:S04]  /*0930*/  @!P4 IMAD.IADD R7, R7, 0x1, -R12 ;  /* 0x000000010707c824 */ /* 0x000fc800078e0a0c */
[----:B------:R-:W-:Y:S01]  /*0940*/  @!P1 IMAD.MOV R7, RZ, RZ, -R7 ;  /* 0x000000ffff079224 */ /* 0x000fe200078e0a07 */
[-C--:B------:R-:W-:Y:S02]  /*0950*/  @!P5 LOP3.LUT R7, RZ, R3.reuse, RZ, 0x33, !PT ;  /* 0x00000003ff07d212 */ /* 0x080fe400078e33ff */
[----:B------:R-:W-:Y:S01]  /*0960*/  ISETP.GE.U32.AND P1, PT, R4, 0x7, PT ;  /* 0x000000070400780c */ /* 0x000fe20003f26070 */
[----:B------:R-:W-:Y:S02]  /*0970*/  IMAD.MOV.U32 R4, RZ, RZ, -0x800000 ;  /* 0xff800000ff047424 */ /* 0x000fe400078e00ff */
[----:B------:R-:W-:-:S10]  /*0980*/  IMAD R3, R6, R3, R7 ;  /* 0x0000000306037224 */ /* 0x000fd400078e0207 */
.L_x_60:
[----:B------:R-:W0:Y:S01]  /*0990*/  LDCU.64 UR8, c[0x0][0x3a8] ;  /* 0x00007500ff0877ac */ /* 0x000e220008000a00 */
[----:B------:R-:W-:Y:S01]  /*09a0*/  IMAD.MOV.U32 R8, RZ, RZ, RZ ;  /* 0x000000ffff087224 */ /* 0x000fe200078e00ff */
[----:B------:R-:W1:Y:S01]  /*09b0*/  LDCU UR5, c[0x0][0x398] ;  /* 0x00007300ff0577ac */ /* 0x000e620008000800 */
[----:B0-----:R-:W-:Y:S01]  /*09c0*/  UISETP.GE.U32.AND UP0, UPT, UR8, 0x10, UPT ;  /* 0x000000100800788c */ /* 0x001fe2000bf06070 */
[----:B------:R-:W-:-:S04]  /*09d0*/  IMAD.U32 R14, RZ, RZ, UR9 ;  /* 0x00000009ff0e7e24 */ /* 0x000fc8000f8e00ff */
        /* <DEDUP_REMOVED lines=10> */
.L_x_54:
[----:B0-----:R-:W-:-:S04]  /*0a80*/  IMAD R16, R5, R14, UR5 ;  /* 0x0000000505107e24 */ /* 0x001fc8000f8e020e */
[C---:B------:R-:W-:Y:S01]  /*0a90*/  VIADD R8, R16.reuse, 0x1 ;  /* 0x0000000110087836 */ /* 0x040fe20000000000 */
[C---:B-1----:R-:W-:Y:S01]  /*0aa0*/  ISETP.GE.OR P3, PT, R16.reuse, UR8, P0 ;  /* 0x0000000810007c0c */ /* 0x042fe20008766670 */
[----:B------:R-:W-:Y:S02]  /*0ab0*/  IMAD R9, R13, UR8, R16 ;  /* 0x000000080d097c24 */ /* 0x000fe4000f8e0210 */
[----:B------:R-:W-:Y:S01]  /*0ac0*/  VIADD R15, R16, 0x2 ;  /* 0x00000002100f7836 */ /* 0x000fe20000000000 */
[----:B------:R-:W-:Y:S01]  /*0ad0*/  ISETP.GE.OR P4, PT, R8, UR8, P0 ;  /* 0x0000000808007c0c */ /* 0x000fe20008786670 */
[----:B--2---:R-:W-:-:S03]  /*0ae0*/  IMAD.WIDE R8, R9, 0x4, R6 ;  /* 0x0000000409087825 */ /* 0x004fc600078e0206 */
[----:B------:R-:W-:Y:S01]  /*0af0*/  ISETP.GE.OR P6, PT, R15, UR8, P0 ;  /* 0x000000080f007c0c */ /* 0x000fe200087c6670 */
[----:B------:R-:W-:-:S04]  /*0b00*/  VIADD R19, R16, 0x3 ;  /* 0x0000000310137836 */ /* 0x000fc80000000000 */
[----:B------:R-:W2:Y:S01]  /*0b10*/  @!P3 LDG.E R15, desc[UR6][R8.64] ;  /* 0x00000006080fb981 */ /* 0x000ea2000c1e1900 */
[----:B------:R-:W-:-:S03]  /*0b20*/  ISETP.GE.OR P5, PT, R19, UR8, P0 ;  /* 0x0000000813007c0c */ /* 0x000fc600087a6670 */
[----:B------:R-:W3:Y:S04]  /*0b30*/  @!P4 LDG.E R19, desc[UR6][R8.64+0x4] ;  /* 0x000004060813c981 */ /* 0x000ee8000c1e1900 */
[----:B------:R-:W4:Y:S06]  /*0b40*/  @!P6 LDG.E R21, desc[UR6][R8.64+0x8] ;  /* 0x000008060815e981 */ /* 0x000f2c000c1e1900 */
[----:B------:R-:W5:Y:S01]  /*0b50*/  @!P5 LDG.E R23, desc[UR6][R8.64+0xc] ;  /* 0x00000c060817d981 */ /* 0x000f62000c1e1900 */
[----:B------:R-:W-:Y:S01]  /*0b60*/  VIADD R20, R16, 0x4 ;  /* 0x0000000410147836 */ /* 0x000fe20000000000 */
[----:B--2---:R-:W-:Y:S01]  /*0b70*/  @!P3 FMNMX R4, R4, R15, !PT ;  /* 0x0000000f0404b209 */ /* 0x004fe20007800000 */
[----:B------:R-:W-:-:S03]  /*0b80*/  VIADD R15, R16, 0x5 ;  /* 0x00000005100f7836 */ /* 0x000fc60000000000 */
[----:B------:R-:W-:Y:S02]  /*0b90*/  ISETP.GE.OR P3, PT, R20, UR8, P0 ;  /* 0x0000000814007c0c */ /* 0x000fe40008766670 */
[----:B---3--:R-:W-:Y:S02]  /*0ba0*/  @!P4 FMNMX R4, R4, R19, !PT ;  /* 0x000000130404c209 */ /* 0x008fe40007800000 */
[----:B------:R-:W-:Y:S01]  /*0bb0*/  ISETP.GE.OR P4, PT, R15, UR8, P0 ;  /* 0x000000080f007c0c */ /* 0x000fe20008786670 */
[----:B------:R-:W-:Y:S01]  /*0bc0*/  VIADD R15, R16, 0x6 ;  /* 0x00000006100f7836 */ /* 0x000fe20000000000 */
[----:B----4-:R-:W-:Y:S01]  /*0bd0*/  @!P6 FMNMX R4, R4, R21, !PT ;  /* 0x000000150404e209 */ /* 0x010fe20007800000 */
[----:B------:R-:W-:-:S03]  /*0be0*/  VIADD R19, R16, 0x7 ;  /* 0x0000000710137836 */ /* 0x000fc60000000000 */
[----:B------:R-:W-:-:S03]  /*0bf0*/  ISETP.GE.OR P6, PT, R15, UR8, P0 ;  /* 0x000000080f007c0c */ /* 0x000fc600087c6670 */
[----:B------:R-:W2:Y:S01]  /*0c00*/  @!P3 LDG.E R15, desc[UR6][R8.64+0x10] ;  /* 0x00001006080fb981 */ /* 0x000ea2000c1e1900 */
[----:B-----5:R-:W-:Y:S02]  /*0c10*/  @!P5 FMNMX R4, R4, R23, !PT ;  /* 0x000000170404d209 */ /* 0x020fe40007800000 */
[----:B------:R-:W-:Y:S02]  /*0c20*/  ISETP.GE.OR P5, PT, R19, UR8, P0 ;  /* 0x0000000813007c0c */ /* 0x000fe400087a6670 */
[----:B------:R-:W3:Y:S05]  /*0c30*/  @!P4 LDG.E R19, desc[UR6][R8.64+0x14] ;  /* 0x000014060813c981 */ /* 0x000eea000c1e1900 */
        /* <DEDUP_REMOVED lines=24> */
[C---:B------:R-:W-:Y:S02]  /*0dc0*/  VIADD R15, R16.reuse, 0xe ;  /* 0x0000000e100f7836 */ /* 0x040fe40000000000 */
[----:B------:R-:W-:Y:S01]  /*0dd0*/  VIADD R16, R16, 0xf ;  /* 0x0000000f10107836 */ /* 0x000fe20000000000 */
[----:B----4-:R-:W-:Y:S02]  /*0de0*/  @!P6 FMNMX R4, R4, R21, !PT ;  /* 0x000000150404e209 */ /* 0x010fe40007800000 */
[----:B------:R-:W-:-:S03]  /*0df0*/  ISETP.GE.OR P6, PT, R15, UR8, P0 ;  /* 0x000000080f007c0c */ /* 0x000fc600087c6670 */
[----:B------:R-:W2:Y:S01]  /*0e00*/  @!P3 LDG.E R15, desc[UR6][R8.64+0x30] ;  /* 0x00003006080fb981 */ /* 0x000ea2000c1e1900 */
[----:B-----5:R-:W-:Y:S02]  /*0e10*/  @!P5 FMNMX R4, R4, R23, !PT ;  /* 0x000000170404d209 */ /* 0x020fe40007800000 */
[----:B------:R-:W-:Y:S01]  /*0e20*/  ISETP.GE.OR P5, PT, R16, UR8, P0 ;  /* 0x0000000810007c0c */ /* 0x000fe200087a6670 */
[----:B------:R-:W3:Y:S06]  /*0e30*/  @!P4 LDG.E R19, desc[UR6][R8.64+0x34] ;  /* 0x000034060813c981 */ /* 0x000eec000c1e1900 */
[----:B------:R-:W4:Y:S06]  /*0e40*/  @!P6 LDG.E R21, desc[UR6][R8.64+0x38] ;  /* 0x000038060815e981 */ /* 0x000f2c000c1e1900 */
[----:B------:R-:W5:Y:S01]  /*0e50*/  @!P5 LDG.E R23, desc[UR6][R8.64+0x3c] ;  /* 0x00003c060817d981 */ /* 0x000f62000c1e1900 */
[----:B------:R-:W-:Y:S01]  /*0e60*/  UIADD3 UR5, UPT, UPT, UR5, 0x10, URZ ;  /* 0x0000001005057890 */ /* 0x000fe2000fffe0ff */
[----:B--2---:R-:W-:-:S05]  /*0e70*/  @!P3 FMNMX R4, R4, R15, !PT ;  /* 0x0000000f0404b209 */ /* 0x004fca0007800000 */
[----:B------:R-:W-:Y:S02]  /*0e80*/  ISETP.NE.AND P3, PT, R10, UR5, PT ;  /* 0x000000050a007c0c */ /* 0x000fe4000bf65270 */
[----:B---3--:R-:W-:-:S04]  /*0e90*/  @!P4 FMNMX R4, R4, R19, !PT ;  /* 0x000000130404c209 */ /* 0x008fc80007800000 */
[----:B----4-:R-:W-:-:S04]  /*0ea0*/  @!P6 FMNMX R4, R4, R21, !PT ;  /* 0x000000150404e209 */ /* 0x010fc80007800000 */
[----:B-----5:R-:W-:-:S03]  /*0eb0*/  @!P5 FMNMX R4, R4, R23, !PT ;  /* 0x000000170404d209 */ /* 0x020fc60007800000 */
[----:B------:R-:W-:Y:S05]  /*0ec0*/  @P3 BRA `(.L_x_54) ;  /* 0xfffffff800ec3947 */ /* 0x000fea000383ffff */
[----:B------:R-:W-:-:S07]  /*0ed0*/  IMAD.MOV.U32 R8, RZ, RZ, R10 ;  /* 0x000000ffff087224 */ /* 0x000fce00078e000a */
.L_x_53:
[----:B------:R-:W-:-:S13]  /*0ee0*/  ISETP.NE.AND P0, PT, R17, RZ, PT ;  /* 0x000000ff1100720c */ /* 0x000fda0003f05270 */
[----:B------:R-:W-:Y:S05]  /*0ef0*/  @!P0 BRA `(.L_x_55) ;  /* 0x00000004006c8947 */ /* 0x000fea0003800000 */
[----:B------:R-:W-:Y:S01]  /*0f00*/  ISETP.NE.AND P3, PT, R18, RZ, PT ;  /* 0x000000ff1200720c */ /* 0x000fe20003f65270 */
[----:B------:R-:W-:-:S12]  /*0f10*/  @!P1 BRA `(.L_x_56) ;  /* 0x0000000000989947 */ /* 0x000fd80003800000 */
[----:B------:R-:W0:Y:S01]  /*0f20*/  LDCU.64 UR8, c[0x0][0x398] ;  /* 0x00007300ff0877ac */ /* 0x000e220008000a00 */
[----:B------:R-:W1:Y:S01]  /*0f30*/  LDC.64 R6, c[0x0][0x388] ;  /* 0x0000e200ff067b82 */ /* 0x000e620000000a00 */
[----:B------:R-:W-:Y:S01]  /*0f40*/  IMAD R20, R5, R14, R8 ;  /* 0x0000000e05147224 */ /* 0x000fe200078e0208 */
[----:B0-----:R-:W-:-:S03]  /*0f50*/  ISETP.GE.AND P0, PT, R12, UR8, PT ;  /* 0x000000080c007c0c */ /* 0x001fc6000bf06270 */
[----:B------:R-:W-:Y:S01]  /*0f60*/  IMAD R9, R13, UR9, R20 ;  /* 0x000000090d097c24 */ /* 0x000fe2000f8e0214 */
[----:B------:R-:W-:-:S03]  /*0f70*/  ISETP.GE.OR P4, PT, R20, UR9, P0 ;  /* 0x0000000914007c0c */ /* 0x000fc60008786670 */
[----:B-1----:R-:W-:-:S10]  /*0f80*/  IMAD.WIDE R6, R9, 0x4, R6 ;  /* 0x0000000409067825 */ /* 0x002fd400078e0206 */
[----:B------:R-:W2:Y:S01]  /*0f90*/  @!P4 LDG.E R9, desc[UR6][R6.64] ;  /* 0x000000060609c981 */ /* 0x000ea2000c1e1900 */
[C---:B------:R-:W-:Y:S02]  /*0fa0*/  VIADD R15, R20.reuse, 0x1 ;  /* 0x00000001140f7836 */ /* 0x040fe40000000000 */
[----:B------:R-:W-:-:S03]  /*0fb0*/  VIADD R16, R20, 0x2 ;  /* 0x0000000214107836 */ /* 0x000fc60000000000 */
[----:B------:R-:W-:Y:S01]  /*0fc0*/  ISETP.GE.OR P6, PT, R15, UR9, P0 ;  /* 0x000000090f007c0c */ /* 0x000fe200087c6670 */
[----:B------:R-:W-:Y:S01]  /*0fd0*/  VIADD R15, R20, 0x3 ;  /* 0x00000003140f7836 */ /* 0x000fe20000000000 */
[----:B------:R-:W-:Y:S02]  /*0fe0*/  ISETP.GE.OR P5, PT, R16, UR9, P0 ;  /* 0x0000000910007c0c */ /* 0x000fe400087a6670 */
[----:B--2---:R-:W-:Y:S02]  /*0ff0*/  @!P4 FMNMX R4, R4, R9, !PT ;  /* 0x000000090404c209 */ /* 0x004fe40007800000 */
[----:B------:R-:W-:-:S07]  /*1000*/  ISETP.GE.OR P4, PT, R15, UR9, P0 ;  /* 0x000000090f007c0c */ /* 0x000fce0008786670 */
[----:B------:R-:W2:Y:S04]  /*1010*/  @!P6 LDG.E R9, desc[UR6][R6.64+0x4] ;  /* 0x000004060609e981 */ /* 0x000ea8000c1e1900 */
[----:B------:R-:W3:Y:S04]  /*1020*/  @!P5 LDG.E R15, desc[UR6][R6.64+0x8] ;  /* 0x00000806060fd981 */ /* 0x000ee8000c1e1900 */
[----:B------:R-:W4:Y:S01]  /*1030*/  @!P4 LDG.E R19, desc[UR6][R6.64+0xc] ;  /* 0x00000c060613c981 */ /* 0x000f22000c1e1900 */
[----:B------:R-:W-:Y:S01]  /*1040*/  VIADD R16, R20, 0x4 ;  /* 0x0000000414107836 */ /* 0x000fe20000000000 */
[----:B--2---:R-:W-:Y:S01]  /*1050*/  @!P6 FMNMX R4, R4, R9, !PT ;  /* 0x000000090404e209 */ /* 0x004fe20007800000 */
[----:B------:R-:W-:-:S03]  /*1060*/  VIADD R9, R20, 0x5 ;  /* 0x0000000514097836 */ /* 0x000fc60000000000 */
[----:B------:R-:W-:Y:S02]  /*1070*/  ISETP.GE.OR P6, PT, R16, UR9, P0 ;  /* 0x0000000910007c0c */ /* 0x000fe400087c6670 */
[----:B---3--:R-:W-:Y:S01]  /*1080*/  @!P5 FMNMX R4, R4, R15, !PT ;  /* 0x0000000f0404d209 */ /* 0x008fe20007800000 */
[C---:B------:R-:W-:Y:S01]  /*1090*/  VIADD R15, R20.reuse, 0x6 ;  /* 0x00000006140f7836 */ /* 0x040fe20000000000 */
[----:B------:R-:W-:Y:S01]  /*10a0*/  ISETP.GE.OR P5, PT, R9, UR9, P0 ;  /* 0x0000000909007c0c */ /* 0x000fe200087a6670 */
[----:B------:R-:W-:Y:S01]  /*10b0*/  VIADD R9, R20, 0x7 ;  /* 0x0000000714097836 */ /* 0x000fe20000000000 */
[----:B----4-:R-:W-:Y:S02]  /*10c0*/  @!P4 FMNMX R4, R4, R19, !PT ;  /* 0x000000130404c209 */ /* 0x010fe40007800000 */
[----:B------:R-:W-:Y:S02]  /*10d0*/  ISETP.GE.OR P4, PT, R15, UR9, P0 ;  /* 0x000000090f007c0c */ /* 0x000fe40008786670 */
[----:B------:R-:W-:-:S03]  /*10e0*/  ISETP.GE.OR P0, PT, R9, UR9, P0 ;  /* 0x0000000909007c0c */ /* 0x000fc60008706670 */
[----:B------:R-:W2:Y:S04]  /*10f0*/  @!P6 LDG.E R9, desc[UR6][R6.64+0x10] ;  /* 0x000010060609e981 */ /* 0x000ea8000c1e1900 */
[----:B------:R-:W3:Y:S04]  /*1100*/  @!P5 LDG.E R15, desc[UR6][R6.64+0x14] ;  /* 0x00001406060fd981 */ /* 0x000ee8000c1e1900 */
[----:B------:R-:W4:Y:S04]  /*1110*/  @!P4 LDG.E R19, desc[UR6][R6.64+0x18] ;  /* 0x000018060613c981 */ /* 0x000f28000c1e1900 */
[----:B------:R-:W5:Y:S01]  /*1120*/  @!P0 LDG.E R21, desc[UR6][R6.64+0x1c] ;  /* 0x00001c0606158981 */ /* 0x000f62000c1e1900 */
[----:B------:R-:W-:Y:S01]  /*1130*/  VIADD R8, R8, 0x8 ;  /* 0x0000000808087836 */ /* 0x000fe20000000000 */
[----:B--2---:R-:W-:-:S04]  /*1140*/  @!P6 FMNMX R4, R4, R9, !PT ;  /* 0x000000090404e209 */ /* 0x004fc80007800000 */
[----:B---3--:R-:W-:-:S04]  /*1150*/  @!P5 FMNMX R4, R4, R15, !PT ;  /* 0x0000000f0404d209 */ /* 0x008fc80007800000 */
[----:B----4-:R-:W-:-:S04]  /*1160*/  @!P4 FMNMX R4, R4, R19, !PT ;  /* 0x000000130404c209 */ /* 0x010fc80007800000 */
[----:B-----5:R-:W-:-:S07]  /*1170*/  @!P0 FMNMX R4, R4, R21, !PT ;  /* 0x0000001504048209 */ /* 0x020fce0007800000 */
.L_x_56:
[----:B------:R-:W-:Y:S05]  /*1180*/  @!P3 BRA `(.L_x_55) ;  /* 0x0000000000c8b947 */ /* 0x000fea0003800000 */
[----:B------:R-:W-:Y:S01]  /*1190*/  ISETP.NE.AND P3, PT, R11, RZ, PT ;  /* 0x000000ff0b00720c */ /* 0x000fe20003f65270 */
[----:B------:R-:W-:-:S12]  /*11a0*/  @!P2 BRA `(.L_x_57) ;  /* 0x000000000058a947 */ /* 0x000fd80003800000 */
[----:B------:R-:W0:Y:S01]  /*11b0*/  LDCU.64 UR8, c[0x0][0x398] ;  /* 0x00007300ff0877ac */ /* 0x000e220008000a00 */
[----:B------:R-:W1:Y:S01]  /*11c0*/  LDC.64 R6, c[0x0][0x388] ;  /* 0x0000e200ff067b82 */ /* 0x000e620000000a00 */
[----:B------:R-:W-:-:S04]  /*11d0*/  IMAD R16, R5, R14, R8 ;  /* 0x0000000e05107224 */ /* 0x000fc800078e0208 */
[C---:B------:R-:W-:Y:S02]  /*11e0*/  VIADD R15, R16.reuse, 0x1 ;  /* 0x00000001100f7836 */ /* 0x040fe40000000000 */
[----:B------:R-:W-:Y:S01]  /*11f0*/  VIADD R19, R16, 0x2 ;  /* 0x0000000210137836 */ /* 0x000fe20000000000 */
[----:B0-----:R-:W-:Y:S01]  /*1200*/  ISETP.GE.AND P0, PT, R12, UR8, PT ;  /* 0x000000080c007c0c */ /* 0x001fe2000bf06270 */
[----:B------:R-:W-:-:S03]  /*1210*/  IMAD R9, R13, UR9, R16 ;  /* 0x000000090d097c24 */ /* 0x000fc6000f8e0210 */
[----:B------:R-:W-:Y:S02]  /*1220*/  ISETP.GE.OR P4, PT, R16, UR9, P0 ;  /* 0x0000000910007c0c */ /* 0x000fe40008786670 */
[----:B------:R-:W-:Y:S01]  /*1230*/  ISETP.GE.OR P5, PT, R15, UR9, P0 ;  /* 0x000000090f007c0c */ /* 0x000fe200087a6670 */
[----:B-1----:R-:W-:Y:S01]  /*1240*/  IMAD.WIDE R6, R9, 0x4, R6 ;  /* 0x0000000409067825 */ /* 0x002fe200078e0206 */
[----:B------:R-:W-:-:S03]  /*1250*/  ISETP.GE.OR P6, PT, R19, UR9, P0 ;  /* 0x0000000913007c0c */ /* 0x000fc600087c6670 */
[----:B------:R-:W-:-:S05]  /*1260*/  VIADD R9, R16, 0x3 ;  /* 0x0000000310097836 */ /* 0x000fca0000000000 */
[----:B------:R-:W-:Y:S02]  /*1270*/  ISETP.GE.OR P0, PT, R9, UR9, P0 ;  /* 0x0000000909007c0c */ /* 0x000fe40008706670 */
        /* <DEDUP_REMOVED lines=9> */
.L_x_57:
[----:B------:R-:W-:Y:S05]  /*1310*/  @!P3 BRA `(.L_x_55) ;  /* 0x000000000064b947 */ /* 0x000fea0003800000 */
[----:B------:R-:W0:Y:S01]  /*1320*/  LDCU.64 UR8, c[0x0][0x398] ;  /* 0x00007300ff0877ac */ /* 0x000e220008000a00 */
[----:B------:R-:W1:Y:S01]  /*1330*/  LDC.64 R6, c[0x0][0x388] ;  /* 0x0000e200ff067b82 */ /* 0x000e620000000a00 */
[----:B------:R-:W-:Y:S01]  /*1340*/  IMAD R8, R5, R14, R8 ;  /* 0x0000000e05087224 */ /* 0x000fe200078e0208 */
[----:B------:R-:W-:Y:S01]  /*1350*/  BSSY.RECONVERGENT B0, `(.L_x_58) ;  /* 0x0000009000007945 */ /* 0x000fe20003800200 */
[----:B------:R-:W-:-:S03]  /*1360*/  ISETP.NE.AND P3, PT, R11, 0x1, PT ;  /* 0x000000010b00780c */ /* 0x000fc60003f65270 */
[----:B0-----:R-:W-:Y:S01]  /*1370*/  ISETP.GE.AND P0, PT, R8, UR9, PT ;  /* 0x0000000908007c0c */ /* 0x001fe2000bf06270 */
[----:B------:R-:W-:-:S03]  /*1380*/  IMAD R13, R13, UR9, R8 ;  /* 0x000000090d0d7c24 */ /* 0x000fc6000f8e0208 */
[----:B------:R-:W-:Y:S01]  /*1390*/  ISETP.GE.OR P0, PT, R12, UR8, P0 ;  /* 0x000000080c007c0c */ /* 0x000fe20008706670 */
[----:B-1----:R-:W-:-:S12]  /*13a0*/  IMAD.WIDE R6, R13, 0x4, R6 ;  /* 0x000000040d067825 */ /* 0x002fd800078e0206 */
[----:B------:R-:W-:Y:S05]  /*13b0*/  @P0 BRA `(.L_x_59) ;  /* 0x0000000000080947 */ /* 0x000fea0003800000 */
[----:B------:R-:W2:Y:S02]  /*13c0*/  LDG.E R9, desc[UR6][R6.64] ;  /* 0x0000000606097981 */ /* 0x000ea4000c1e1900 */
[----:B--2---:R-:W-:-:S07]  /*13d0*/  FMNMX R4, R4, R9, !PT ;  /* 0x0000000904047209 */ /* 0x004fce0007800000 */
.L_x_59:
[----:B------:R-:W-:Y:S05]  /*13e0*/  BSYNC.RECONVERGENT B0 ;  /* 0x0000000000007941 */ /* 0x000fea0003800200 */
.L_x_58:
[----:B------:R-:W-:Y:S05]  /*13f0*/  @!P3 BRA `(.L_x_55) ;  /* 0x00000000002cb947 */ /* 0x000fea0003800000 */
[C---:B------:R-:W-:Y:S02]  /*1400*/  VIADD R9, R8.reuse, 0x1 ;  /* 0x0000000108097836 */ /* 0x040fe40000000000 */
[----:B------:R-:W-:-:S03]  /*1410*/  VIADD R8, R8, 0x2 ;  /* 0x0000000208087836 */ /* 0x000fc60000000000 */
[----:B------:R-:W-:Y:S02]  /*1420*/  ISETP.GE.AND P0, PT, R9, UR9, PT ;  /* 0x0000000909007c0c */ /* 0x000fe4000bf06270 */
[----:B------:R-:W-:Y:S02]  /*1430*/  ISETP.GE.AND P3, PT, R8, UR9, PT ;  /* 0x0000000908007c0c */ /* 0x000fe4000bf66270 */
[C---:B------:R-:W-:Y:S02]  /*1440*/  ISETP.GE.OR P0, PT, R12.reuse, UR8, P0 ;  /* 0x000000080c007c0c */ /* 0x040fe40008706670 */
[----:B------:R-:W-:-:S04]  /*1450*/  ISETP.GE.OR P3, PT, R12, UR8, P3 ;  /* 0x000000080c007c0c */ /* 0x000fc80009f66670 */
[----:B------:R-:W-:-:S07]  /*1460*/  ISETP.EQ.OR P3, PT, R11, 0x2, P3 ;  /* 0x000000020b00780c */ /* 0x000fce0001f62670 */
[----:B------:R-:W2:Y:S06]  /*1470*/  @!P0 LDG.E R9, desc[UR6][R6.64+0x4] ;  /* 0x0000040606098981 */ /* 0x000eac000c1e1900 */
[----:B------:R-:W3:Y:S01]  /*1480*/  @!P3 LDG.E R13, desc[UR6][R6.64+0x8] ;  /* 0x00000806060db981 */ /* 0x000ee2000c1e1900 */
[----:B--2---:R-:W-:-:S04]  /*1490*/  @!P0 FMNMX R4, R4, R9, !PT ;  /* 0x0000000904048209 */ /* 0x004fc80007800000 */
[----:B---3--:R-:W-:-:S07]  /*14a0*/  @!P3 FMNMX R4, R4, R13, !PT ;  /* 0x0000000d0404b209 */ /* 0x008fce0007800000 */
.L_x_55:
[----:B------:R-:W-:Y:S05]  /*14b0*/  BRA.U UP1, `(.L_x_60) ;  /* 0xfffffff501347547 */ /* 0x000fea000b83ffff */
.L_x_52:
[----:B------:R-:W0:Y:S02]  /*14c0*/  LDC.64 R2, c[0x0][0x380] ;  /* 0x0000e000ff027b82 */ /* 0x000e240000000a00 */
[----:B0-----:R-:W-:-:S05]  /*14d0*/  IMAD.WIDE R2, R0, 0x4, R2 ;  /* 0x0000000400027825 */ /* 0x001fca00078e0202 */
[----:B------:R-:W-:Y:S01]  /*14e0*/  STG.E desc[UR6][R2.64], R4 ;  /* 0x0000000402007986 */ /* 0x000fe2000c101906 */
[----:B------:R-:W-:Y:S05]  /*14f0*/  EXIT ;  /* 0x000000000000794d */ /* 0x000fea0003800000 */
.L_x_61:
        /* <DEDUP_REMOVED lines=16> */
.L_x_84:


//--------------------- .text._Z6im2colPfPKfiiiiiiiii --------------------------
	.section	.text._Z6im2colPfPKfiiiiiiiii,"ax",@progbits
	.align	128
        .global         _Z6im2colPfPKfiiiiiiiii
        .type           _Z6im2colPfPKfiiiiiiiii,@function
        .size           _Z6im2colPfPKfiiiiiiiii,(.L_x_85 - _Z6im2colPfPKfiiiiiiiii)
        .other          _Z6im2colPfPKfiiiiiiiii,@"STO_CUDA_ENTRY STV_DEFAULT"
_Z6im2colPfPKfiiiiiiiii:
.text._Z6im2colPfPKfiiiiiiiii:
[----:B------:R-:W-:Y:S08]  /*0000*/  LDC R1, c[0x0][0x37c] ;  /* 0x0000df00ff017b82 */ /* 0x000ff00000000800 */
[----:B------:R-:W0:Y:S01]  /*0010*/  LDC R6, c[0x0][0x3a0] ;  /* 0x0000e800ff067b82 */ /* 0x000e220000000800 */
[----:B------:R-:W1:Y:S01]  /*0020*/  S2R R5, SR_TID.X ;  /* 0x0000000000057919 */ /* 0x000e620000002100 */
[----:B------:R-:W0:Y:S06]  /*0030*/  LDCU UR5, c[0x0][0x394] ;  /* 0x00007280ff0577ac */ /* 0x000e2c0008000800 */
[----:B------:R-:W2:Y:S08]  /*0040*/  LDC R9, c[0x0][0x3ac] ;  /* 0x0000eb00ff097b82 */ /* 0x000eb00000000800 */
[----:B------:R-:W1:Y:S08]  /*0050*/  S2UR UR4, SR_CTAID.X ;  /* 0x00000000000479c3 */ /* 0x000e700000002500 */
[----:B------:R-:W1:Y:S01]  /*0060*/  LDC R4, c[0x0][0x360] ;  /* 0x0000d800ff047b82 */ /* 0x000e620000000800 */
[----:B0-----:R-:W-:-:S04]  /*0070*/  IMAD R3, R6, UR5, RZ ;  /* 0x0000000506037c24 */ /* 0x001fc8000f8e02ff */
[----:B------:R-:W-:-:S03]  /*0080*/  IMAD R0, R3, R6, RZ ;  /* 0x0000000603007224 */ /* 0x000fc600078e02ff */
[----:B------:R-:W0:Y:S01]  /*0090*/  LDC R11, c[0x0][0x3b0] ;  /* 0x0000ec00ff0b7b82 */ /* 0x000e220000000800 */
[----:B--2---:R-:W-:Y:S02]  /*00a0*/  IMAD R2, R0, R9, RZ ;  /* 0x0000000900027224 */ /* 0x004fe400078e02ff */
[----:B-1----:R-:W-:Y:S02]  /*00b0*/  IMAD R0, R4, UR4, R5 ;  /* 0x0000000404007c24 */ /* 0x002fe4000f8e0205 */
[----:B0-----:R-:W-:-:S05]  /*00c0*/  IMAD R3, R2, R11, RZ ;  /* 0x0000000b02037224 */ /* 0x001fca00078e02ff */
[----:B------:R-:W-:-:S13]  /*00d0*/  ISETP.GE.AND P0, PT, R0, R3, PT ;  /* 0x000000030000720c */ /* 0x000fda0003f06270 */
[----:B------:R-:W-:Y:S05]  /*00e0*/  @P0 EXIT ;  /* 0x000000000000094d */ /* 0x000fea0003800000 */
[-C--:B------:R-:W-:Y:S01]  /*00f0*/  IMAD R13, R9, R11.reuse, RZ ;  /* 0x0000000b090d7224 */ /* 0x080fe200078e02ff */
[----:B------:R-:W-:Y:S01]  /*0100*/  IABS R17, R11 ;  /* 0x0000000b00117213 */ /* 0x000fe20000000000 */
[----:B------:R-:W0:Y:S01]  /*0110*/  LDCU UR4, c[0x0][0x3a4] ;  /* 0x00007480ff0477ac */ /* 0x000e220008000800 */
[-C--:B------:R-:W-:Y:S01]  /*0120*/  IABS R12, R6.reuse ;  /* 0x00000006000c7213 */ /* 0x080fe20000000000 */
[----:B------:R-:W-:Y:S01]  /*0130*/  IMAD R7, R13, R6, RZ ;  /* 0x000000060d077224 */ /* 0x000fe200078e02ff */
[----:B------:R-:W-:Y:S01]  /*0140*/  IABS R14, R13 ;  /* 0x0000000d000e7213 */ /* 0x000fe20000000000 */
[----:B------:R-:W1:Y:S01]  /*0150*/  I2F.RP R2, R17 ;  /* 0x0000001100027306 */ /* 0x000e620000209400 */
[----:B------:R-:W2:Y:S02]  /*0160*/  LDCU.64 UR6, c[0x0][0x398] ;  /* 0x00007300ff0677ac */ /* 0x000ea40008000a00 */
[-C--:B------:R-:W-:Y:S02]  /*0170*/  IABS R15, R7.reuse ;  /* 0x00000007000f7213 */ /* 0x080fe40000000000 */
[----:B------:R-:W-:-:S03]  /*0180*/  IABS R23, R7 ;  /* 0x0000000700177213 */ /* 0x000fc60000000000 */
[----:B------:R-:W3:Y:S08]  /*0190*/  I2F.RP R8, R14 ;  /* 0x0000000e00087306 */ /* 0x000ef00000209400 */
[----:B-1----:R-:W1:Y:S08]  /*01a0*/  MUFU.RCP R2, R2 ;  /* 0x0000000200027308 */ /* 0x002e700000001000 */
[----:B---3--:R-:W3:Y:S08]  /*01b0*/  MUFU.RCP R8, R8 ;  /* 0x0000000800087308 */ /* 0x008ef00000001000 */
[----:B------:R-:W4:Y:S01]  /*01c0*/  I2F.RP R10, R15 ;  /* 0x0000000f000a7306 */ /* 0x000f220000209400 */
[----:B-1----:R-:W-:-:S07]  /*01d0*/  VIADD R18, R2, 0xffffffe ;  /* 0x0ffffffe02127836 */ /* 0x002fce0000000000 */
[----:B------:R1:W5:Y:S01]  /*01e0*/  F2I.FTZ.U32.TRUNC.NTZ R19, R18 ;  /* 0x0000001200137305 */ /* 0x000362000021f000 */
[----:B---3--:R-:W-:Y:S01]  /*01f0*/  VIADD R3, R8, 0xffffffe ;  /* 0x0ffffffe08037836 */ /* 0x008fe20000000000 */
[----:B------:R-:W-:-:S06]  /*0200*/  IABS R8, R9 ;  /* 0x0000000900087213 */ /* 0x000fcc0000000000 */
[----:B----4-:R-:W3:Y:S01]  /*0210*/  MUFU.RCP R10, R10 ;  /* 0x0000000a000a7308 */ /* 0x010ee20000001000 */
[----:B-1----:R-:W-:Y:S02]  /*0220*/  HFMA2 R18, -RZ, RZ, 0, 0 ;  /* 0x00000000ff127431 */ /* 0x002fe400000001ff */
[----:B-----5:R-:W-:-:S05]  /*0230*/  IMAD.MOV R2, RZ, RZ, -R19 ;  /* 0x000000ffff027224 */ /* 0x020fca00078e0a13 */
[----:B------:R-:W1:Y:S01]  /*0240*/  F2I.FTZ.U32.TRUNC.NTZ R3, R3 ;  /* 0x0000000300037305 */ /* 0x000e62000021f000 */
[----:B------:R-:W-:-:S04]  /*0250*/  IMAD R21, R2, R17, RZ ;  /* 0x0000001102157224 */ /* 0x000fc800078e02ff */
[----:B------:R-:W-:-:S03]  /*0260*/  IMAD.HI.U32 R19, R19, R21, R18 ;  /* 0x0000001513137227 */ /* 0x000fc600078e0012 */
[----:B------:R-:W4:Y:S01]  /*0270*/  I2F.RP R4, R8 ;  /* 0x0000000800047306 */ /* 0x000f220000209400 */
[----:B---3--:R-:W-:Y:S02]  /*0280*/  IADD3 R5, PT, PT, R10, 0xffffffe, RZ ;  /* 0x0ffffffe0a057810 */ /* 0x008fe40007ffe0ff */
[----:B------:R-:W-:Y:S01]  /*0290*/  IABS R10, R0 ;  /* 0x00000000000a7213 */ /* 0x000fe20000000000 */
[----:B-1----:R-:W-:-:S04]  /*02a0*/  IMAD.MOV R2, RZ, RZ, -R3 ;  /* 0x000000ffff027224 */ /* 0x002fc800078e0a03 */
[----:B------:R-:W1:Y:S01]  /*02b0*/  F2I.FTZ.U32.TRUNC.NTZ R5, R5 ;  /* 0x0000000500057305 */ /* 0x000e62000021f000 */
[----:B------:R-:W-:Y:S01]  /*02c0*/  IMAD.HI.U32 R16, R19, R10, RZ ;  /* 0x0000000a13107227 */ /* 0x000fe200078e00ff */
[----:B------:R-:W-:-:S03]  /*02d0*/  IABS R19, R13 ;  /* 0x0000000d00137213 */ /* 0x000fc60000000000 */
[----:B------:R-:W-:Y:S01]  /*02e0*/  IMAD.MOV.U32 R21, RZ, RZ, R2 ;  /* 0x000000ffff157224 */ /* 0x000fe200078e0002 */
[----:B------:R-:W-:Y:S01]  /*02f0*/  MOV R2, RZ ;  /* 0x000000ff00027202 */ /* 0x000fe20000000f00 */
[----:B------:R-:W-:Y:S01]  /*0300*/  IMAD.MOV R20, RZ, RZ, -R16 ;  /* 0x000000ffff147224 */ /* 0x000fe200078e0a10 */
[----:B------:R-:W3:Y:S01]  /*0310*/  I2F.RP R18, R12 ;  /* 0x0000000c00127306 */ /* 0x000ee20000209400 */
[----:B------:R-:W-:Y:S02]  /*0320*/  IMAD R21, R21, R14, RZ ;  /* 0x0000000e15157224 */ /* 0x000fe400078e02ff */
[----:B------:R-:W-:Y:S02]  /*0330*/  IMAD.MOV R22, RZ, RZ, -R19 ;  /* 0x000000ffff167224 */ /* 0x000fe400078e0a13 */
[----:B------:R-:W-:-:S03]  /*0340*/  IMAD.HI.U32 R3, R3, R21, R2 ;  /* 0x0000001503037227 */ /* 0x000fc600078e0002 */
[----:B----4-:R4:W5:Y:S01]  /*0350*/  MUFU.RCP R2, R4 ;  /* 0x0000000400027308 */ /* 0x0109620000001000 */
[----:B-1----:R-:W-:Y:S02]  /*0360*/  IMAD.MOV R24, RZ, RZ, -R5 ;  /* 0x000000ffff187224 */ /* 0x002fe400078e0a05 */
[----:B------:R-:W-:-:S04]  /*0370*/  IMAD.HI.U32 R19, R3, R10, RZ ;  /* 0x0000000a03137227 */ /* 0x000fc800078e00ff */
[----:B------:R-:W-:Y:S01]  /*0380*/  IMAD R21, R24, R15, RZ ;  /* 0x0000000f18157224 */ /* 0x000fe200078e02ff */
[----:B---3--:R-:W1:Y:S01]  /*0390*/  MUFU.RCP R18, R18 ;  /* 0x0000001200127308 */ /* 0x008e620000001000 */
[----:B----4-:R-:W-:Y:S02]  /*03a0*/  HFMA2 R4, -RZ, RZ, 0, 0 ;  /* 0x00000000ff047431 */ /* 0x010fe400000001ff */
[----:B------:R-:W-:Y:S02]  /*03b0*/  IMAD R20, R17, R20, R10 ;  /* 0x0000001411147224 */ /* 0x000fe400078e020a */
[----:B------:R-:W-:-:S03]  /*03c0*/  IMAD.MOV R3, RZ, RZ, -R23 ;  /* 0x000000ffff037224 */ /* 0x000fc600078e0a17 */
[----:B------:R-:W-:Y:S01]  /*03d0*/  ISETP.GT.U32.AND P3, PT, R17, R20, PT ;  /* 0x000000141100720c */ /* 0x000fe20003f64070 */
[----:B------:R-:W-:-:S04]  /*03e0*/  IMAD.HI.U32 R21, R5, R21, R4 ;  /* 0x0000001505157227 */ /* 0x000fc800078e0004 */
[----:B------:R-:W-:Y:S02]  /*03f0*/  IMAD R5, R19, R22, R10 ;  /* 0x0000001613057224 */ /* 0x000fe400078e020a */
[----:B------:R-:W-:-:S03]  /*0400*/  IMAD.HI.U32 R21, R21, R10, RZ ;  /* 0x0000000a15157227 */ /* 0x000fc600078e00ff */
[----:B------:R-:W-:Y:S01]  /*0410*/  ISETP.GT.U32.AND P6, PT, R14, R5, PT ;  /* 0x000000050e00720c */ /* 0x000fe20003fc4070 */
[----:B------:R-:W-:Y:S01]  /*0420*/  IMAD R4, R21, R3, R10 ;  /* 0x0000000315047224 */ /* 0x000fe200078e020a */
[----:B-----5:R-:W-:Y:S01]  /*0430*/  IADD3 R3, PT, PT, R2, 0xffffffe, RZ ;  /* 0x0ffffffe02037810 */ /* 0x020fe20007ffe0ff */
[----:B------:R-:W-:Y:S01]  /*0440*/  @!P3 IMAD.IADD R20, R20, 0x1, -R17 ;  /* 0x000000011414b824 */ /* 0x000fe200078e0a11 */
[----:B------:R-:W-:Y:S01]  /*0450*/  LOP3.LUT R2, R0, R11, RZ, 0x3c, !PT ;  /* 0x0000000b00027212 */ /* 0x000fe200078e3cff */
[----:B-1----:R-:W-:Y:S01]  /*0460*/  VIADD R18, R18, 0xffffffe ;  /* 0x0ffffffe12127836 */ /* 0x002fe20000000000 */
[----:B------:R-:W-:Y:S01]  /*0470*/  ISETP.GT.U32.AND P0, PT, R15, R4, PT ;  /* 0x000000040f00720c */ /* 0x000fe20003f04070 */
[----:B------:R-:W-:Y:S01]  /*0480*/  @!P3 VIADD R16, R16, 0x1 ;  /* 0x000000011010b836 */ /* 0x000fe20000000000 */
[----:B------:R-:W-:Y:S01]  /*0490*/  ISETP.GE.U32.AND P5, PT, R20, R17, PT ;  /* 0x000000111400720c */ /* 0x000fe20003fa6070 */
[----:B------:R-:W1:Y:S01]  /*04a0*/  F2I.FTZ.U32.TRUNC.NTZ R3, R3 ;  /* 0x0000000300037305 */ /* 0x000e62000021f000 */
[----:B------:R-:W-:-:S02]  /*04b0*/  ISETP.GE.AND P1, PT, R2, RZ, PT ;  /* 0x000000ff0200720c */ /* 0x000fc40003f26270 */
[C---:B------:R-:W-:Y:S01]  /*04c0*/  LOP3.LUT R2, R0.reuse, R13, RZ, 0x3c, !PT ;  /* 0x0000000d00027212 */ /* 0x040fe200078e3cff */
[----:B------:R-:W-:Y:S02]  /*04d0*/  @!P6 IMAD.IADD R5, R5, 0x1, -R14 ;  /* 0x000000010505e824 */ /* 0x000fe400078e0a0e */
[----:B------:R-:W-:Y:S01]  /*04e0*/  @!P6 VIADD R19, R19, 0x1 ;  /* 0x000000011313e836 */ /* 0x000fe20000000000 */
[----:B------:R-:W-:Y:S02]  /*04f0*/  ISETP.NE.AND P6, PT, R11, RZ, PT ;  /* 0x000000ff0b00720c */ /* 0x000fe40003fc5270 */
[----:B------:R-:W-:Y:S02]  /*0500*/  ISETP.GE.U32.AND P2, PT, R5, R14, PT ;  /* 0x0000000e0500720c */ /* 0x000fe40003f46070 */
[----:B------:R-:W-:Y:S01]  /*0510*/  LOP3.LUT R5, R0, R7, RZ, 0x3c, !PT ;  /* 0x0000000700057212 */ /* 0x000fe200078e3cff */
[----:B------:R-:W-:Y:S01]  /*0520*/  @P5 VIADD R16, R16, 0x1 ;  /* 0x0000000110105836 */ /* 0x000fe20000000000 */
[----:B------:R-:W-:-:S02]  /*0530*/  @!P0 IADD3 R4, PT, PT, R4, -R15, RZ ;  /* 0x8000000f04048210 */ /* 0x000fc40007ffe0ff */
[----:B------:R-:W-:Y:S02]  /*0540*/  ISETP.GE.AND P4, PT, R5, RZ, PT ;  /* 0x000000ff0500720c */ /* 0x000fe40003f86270 */
[----:B------:R-:W3:Y:S01]  /*0550*/  F2I.FTZ.U32.TRUNC.NTZ R5, R18 ;  /* 0x0000001200057305 */ /* 0x000ee2000021f000 */
[----:B------:R-:W-:Y:S01]  /*0560*/  ISETP.GE.AND P3, PT, R2, RZ, PT ;  /* 0x000000ff0200720c */ /* 0x000fe20003f66270 */
[----:B------:R-:W-:Y:S01]  /*0570*/  IMAD.MOV.U32 R2, RZ, RZ, RZ ;  /* 0x000000ffff027224 */ /* 0x000fe200078e00ff */
[----:B------:R-:W-:Y:S01]  /*0580*/  ISETP.GE.U32.AND P5, PT, R4, R15, PT ;  /* 0x0000000f0400720c */ /* 0x000fe20003fa6070 */
[----:B------:R-:W-:Y:S01]  /*0590*/  IMAD.MOV.U32 R4, RZ, RZ, RZ ;  /* 0x000000ffff047224 */ /* 0x000fe200078e00ff */
[----:B-1----:R-:W-:Y:S01]  /*05a0*/  IADD3 R15, PT, PT, RZ, -R3, RZ ;  /* 0x80000003ff0f7210 */ /* 0x002fe20007ffe0ff */
[----:B------:R-:W-:Y:S01]  /*05b0*/  @P2 VIADD R19, R19, 0x1 ;  /* 0x0000000113132836 */ /* 0x000fe20000000000 */
[----:B------:R-:W-:Y:S02]  /*05c0*/  ISETP.NE.AND P2, PT, R13, RZ, PT ;  /* 0x000000ff0d00720c */ /* 0x000fe40003f45270 */
[----:B------:R-:W-:Y:S01]  /*05d0*/  @!P1 IADD3 R16, PT, PT, -R16, RZ, RZ ;  /* 0x000000ff10109210 */ /* 0x000fe20007ffe1ff */
[----:B------:R-:W-:Y:S01]  /*05e0*/  IMAD R15, R15, R8, RZ ;  /* 0x000000080f0f7224 */ /* 0x000fe200078e02ff */
[----:B------:R-:W-:-:S02]  /*05f0*/  @!P0 IADD3 R21, PT, PT, R21, 0x1, RZ ;  /* 0x0000000115158810 */ /* 0x000fc40007ffe0ff */
[----:B------:R-:W-:Y:S01]  /*0600*/  @!P6 LOP3.LUT R16, RZ, R11, RZ, 0x33, !PT ;  /* 0x0000000bff10e212 */ /* 0x000fe200078e33ff */
[----:B------:R-:W-:Y:S01]  /*0610*/  IMAD.HI.U32 R2, R3, R15, R2 ;  /* 0x0000000f03027227 */ /* 0x000fe200078e0002 */
[----:B------:R-:W-:Y:S02]  /*0620*/  ISETP.NE.AND P0, PT, R7, RZ, PT ;  /* 0x000000ff0700720c */ /* 0x000fe40003f05270 */
[----:B------:R-:W-:Y:S01]  /*0630*/  IABS R3, R16 ;  /* 0x0000001000037213 */ /* 0x000fe20000000000 */
[----:B---3--:R-:W-:Y:S02]  /*0640*/  IMAD.MOV R15, RZ, RZ, -R5 ;  /* 0x000000ffff0f7224 */ /* 0x008fe400078e0a05 */
[----:B------:R-:W-:Y:S01]  /*0650*/  @!P3 IMAD.MOV R19, RZ, RZ, -R19 ;  /* 0x000000ffff13b224 */ /* 0x000fe200078e0a13 */
[----:B------:R-:W-:Y:S01]  /*0660*/  @!P2 LOP3.LUT R19, RZ, R13, RZ, 0x33, !PT ;  /* 0x0000000dff13a212 */ /* 0x000fe200078e33ff */
[----:B------:R-:W-:Y:S02]  /*0670*/  @P5 VIADD R21, R21, 0x1 ;  /* 0x0000000115155836 */ /* 0x000fe40000000000 */
[----:B------:R-:W-:Y:S01]  /*0680*/  IMAD R13, R15, R12, RZ ;  /* 0x0000000c0f0d7224 */ /* 0x000fe200078e02ff */
[----:B------:R-:W-:Y:S01]  /*0690*/  IABS R14, R19 ;  /* 0x00000013000e7213 */ /* 0x000fe20000000000 */
[----:B------:R-:W-:Y:S01]  /*06a0*/  IMAD.HI.U32 R2, R2, R3, RZ ;  /* 0x0000000302027227 */ /* 0x000fe200078e00ff */
[----:B------:R-:W-:-:S02]  /*06b0*/  @!P4 IADD3 R21, PT, PT, -R21, RZ, RZ ;  /* 0x000000ff1515c210 */ /* 0x000fc40007ffe1ff */
[----:B------:R-:W-:Y:S01]  /*06c0*/  @!P0 LOP3.LUT R21, RZ, R7, RZ, 0x33, !PT ;  /* 0x00000007ff158212 */ /* 0x000fe200078e33ff */
[----:B------:R-:W-:Y:S01]  /*06d0*/  IMAD.HI.U32 R4, R5, R13, R4 ;  /* 0x0000000d05047227 */ /* 0x000fe200078e0004 */
[----:B------:R-:W-:Y:S02]  /*06e0*/  IADD3 R5, PT, PT, -R2, RZ, RZ ;  /* 0x000000ff02057210 */ /* 0x000fe40007ffe1ff */
[----:B------:R-:W-:Y:S01]  /*06f0*/  IABS R15, R21 ;  /* 0x00000015000f7213 */ /* 0x000fe20000000000 */
[----:B------:R-:W-:Y:S01]  /*0700*/  IMAD.MOV.U32 R13, RZ, RZ, R14 ;  /* 0x000000ffff0d7224 */ /* 0x000fe200078e000e */
[----:B------:R-:W-:Y:S01]  /*0710*/  ISETP.GE.AND P5, PT, R21, RZ, PT ;  /* 0x000000ff1500720c */ /* 0x000fe20003fa6270 */
[----:B------:R-:W-:Y:S02]  /*0720*/  IMAD R3, R8, R5, R3 ;  /* 0x0000000508037224 */ /* 0x000fe400078e0203 */
[----:B------:R-:W-:-:S03]  /*0730*/  IMAD.HI.U32 R2, R4, R13, RZ ;  /* 0x0000000d04027227 */ /* 0x000fc600078e00ff */
[----:B------:R-:W-:Y:S01]  /*0740*/  ISETP.GT.U32.AND P0, PT, R8, R3, PT ;  /* 0x000000030800720c */ /* 0x000fe20003f04070 */
[----:B------:R-:W-:-:S04]  /*0750*/  IMAD.HI.U32 R4, R4, R15, RZ ;  /* 0x0000000f04047227 */ /* 0x000fc800078e00ff */
[----:B------:R-:W-:Y:S02]  /*0760*/  IMAD.MOV R2, RZ, RZ, -R2 ;  /* 0x000000ffff027224 */ /* 0x000fe400078e0a02 */
[----:B------:R-:W-:Y:S02]  /*0770*/  IMAD.MOV R4, RZ, RZ, -R4 ;  /* 0x000000ffff047224 */ /* 0x000fe400078e0a04 */
[C---:B------:R-:W-:Y:S01]  /*0780*/  IMAD R5, R12.reuse, R2, R13 ;  /* 0x000000020c057224 */ /* 0x040fe200078e020d */
[----:B------:R-:W-:Y:S01]  /*0790*/  LOP3.LUT R2, RZ, R6, RZ, 0x33, !PT ;  /* 0x00000006ff027212 */ /* 0x000fe200078e33ff */
[C---:B------:R-:W-:Y:S02]  /*07a0*/  IMAD R13, R12.reuse, R4, R15 ;  /* 0x000000040c0d7224 */ /* 0x040fe400078e020f */
[----:B------:R-:W-:Y:S01]  /*07b0*/  @!P0 IADD3 R3, PT, PT, R3, -R8, RZ ;  /* 0x8000000803038210 */ /* 0x000fe20007ffe0ff */
[----:B------:R-:W0:Y:S01]  /*07c0*/  LDC R4, c[0x0][0x3a8] ;  /* 0x0000ea00ff047b82 */ /* 0x000e220000000800 */
[C---:B------:R-:W-:Y:S01]  /*07d0*/  ISETP.GT.U32.AND P2, PT, R12.reuse, R5, PT ;  /* 0x000000050c00720c */ /* 0x040fe20003f44070 */
[----:B------:R-:W-:Y:S01]  /*07e0*/  IMAD R7, R7, R6, RZ ;  /* 0x0000000607077224 */ /* 0x000fe200078e02ff */
[----:B------:R-:W-:-:S02]  /*07f0*/  ISETP.GT.U32.AND P3, PT, R12, R13, PT ;  /* 0x0000000d0c00720c */ /* 0x000fc40003f64070 */
[----:B------:R-:W-:Y:S02]  /*0800*/  ISETP.GT.U32.AND P1, PT, R8, R3, PT ;  /* 0x000000030800720c */ /* 0x000fe40003f24070 */
[----:B------:R-:W-:-:S07]  /*0810*/  ISETP.NE.AND P0, PT, R9, RZ, PT ;  /* 0x000000ff0900720c */ /* 0x000fce0003f05270 */
[--C-:B------:R-:W-:Y:S01]  /*0820*/  @!P2 IMAD.IADD R5, R5, 0x1, -R12.reuse ;  /* 0x000000010505a824 */ /* 0x100fe200078e0a0c */
[----:B------:R-:W-:Y:S01]  /*0830*/  ISETP.GE.AND P2, PT, R16, RZ, PT ;  /* 0x000000ff1000720c */ /* 0x000fe20003f46270 */
[----:B------:R-:W-:Y:S02]  /*0840*/  @!P3 IMAD.IADD R13, R13, 0x1, -R12 ;  /* 0x000000010d0db824 */ /* 0x000fe400078e0a0c */
[----:B------:R-:W-:Y:S01]  /*0850*/  @!P1 IADD3 R3, PT, PT, R3, -R8, RZ ;  /* 0x8000000803039210 */ /* 0x000fe20007ffe0ff */
[----:B------:R-:W-:Y:S01]  /*0860*/  IMAD.MOV R16, RZ, RZ, -R16 ;  /* 0x000000ffff107224 */ /* 0x000fe200078e0a10 */
[C---:B------:R-:W-:Y:S02]  /*0870*/  ISETP.GT.U32.AND P3, PT, R12.reuse, R5, PT ;  /* 0x000000050c00720c */ /* 0x040fe40003f64070 */
[----:B------:R-:W-:Y:S01]  /*0880*/  ISETP.GT.U32.AND P4, PT, R12, R13, PT ;  /* 0x0000000d0c00720c */ /* 0x000fe20003f84070 */
[----:B------:R-:W-:Y:S01]  /*0890*/  IMAD.MOV.U32 R15, RZ, RZ, R3 ;  /* 0x000000ffff0f7224 */ /* 0x000fe200078e0003 */
[----:B------:R-:W-:Y:S01]  /*08a0*/  ISETP.GE.AND P1, PT, R19, RZ, PT ;  /* 0x000000ff1300720c */ /* 0x000fe20003f26270 */
[----:B------:R-:W-:-:S03]  /*08b0*/  IMAD R3, R11, R16, R0 ;  /* 0x000000100b037224 */ /* 0x000fc600078e0200 */
[----:B------:R-:W-:Y:S01]  /*08c0*/  @!P2 IADD3 R15, PT, PT, -R15, RZ, RZ ;  /* 0x000000ff0f0fa210 */ /* 0x000fe20007ffe1ff */
[----:B0-----:R-:W-:Y:S01]  /*08d0*/  IMAD R3, R3, UR4, -R4 ;  /* 0x0000000403037c24 */ /* 0x001fe2000f8e0a04 */
[----:B------:R-:W-:Y:S02]  /*08e0*/  @!P0 LOP3.LUT R15, RZ, R9, RZ, 0x33, !PT ;  /* 0x00000009ff0f8212 */ /* 0x000fe400078e33ff */
[----:B------:R-:W-:Y:S01]  /*08f0*/  ISETP.NE.AND P0, PT, R6, RZ, PT ;  /* 0x000000ff0600720c */ /* 0x000fe20003f05270 */
[----:B------:R-:W-:Y:S02]  /*0900*/  @!P3 IMAD.IADD R5, R5, 0x1, -R12 ;  /* 0x000000010505b824 */ /* 0x000fe400078e0a0c */
[----:B------:R-:W-:Y:S01]  /*0910*/  @!P4 IADD3 R13, PT, PT, R13, -R12, RZ ;  /* 0x8000000c0d0dc210 */ /* 0x000fe20007ffe0ff */
[----:B------:R-:W-:Y:S01]  /*0920*/  IMAD R4, R15, UR4, -R4 ;  /* 0x000000040f047c24 */ /* 0x000fe2000f8e0a04 */
[----:B------:R-:W0:Y:S01]  /*0930*/  LDCU.64 UR4, c[0x0][0x358] ;  /* 0x00006b00ff0477ac */ /* 0x000e220008000a00 */
[----:B------:R-:W-:Y:S01]  /*0940*/  @!P1 IMAD.MOV R5, RZ, RZ, -R5 ;  /* 0x000000ffff059224 */ /* 0x000fe200078e0a05 */
[----:B------:R-:W-:-:S04]  /*0950*/  @!P5 IADD3 R13, PT, PT, -R13, RZ, RZ ;  /* 0x000000ff0d0dd210 */ /* 0x000fc80007ffe1ff */
[C---:B------:R-:W-:Y:S02]  /*0960*/  SEL R8, R2.reuse, R5, !P0 ;  /* 0x0000000502087207 */ /* 0x040fe40004000000 */
[----:B------:R-:W-:-:S03]  /*0970*/  SEL R13, R2, R13, !P0 ;  /* 0x0000000d020d7207 */ /* 0x000fc60004000000 */
[----:B------:R-:W-:Y:S01]  /*0980*/  IMAD.IADD R2, R8, 0x1, R3 ;  /* 0x0000000108027824 */ /* 0x000fe200078e0203 */
[----:B------:R-:W-:-:S04]  /*0990*/  IADD3 R8, PT, PT, R13, R4, RZ ;  /* 0x000000040d087210 */ /* 0x000fc80007ffe0ff */
[----:B--2---:R-:W-:Y:S02]  /*09a0*/  ISETP.GE.AND P1, PT, R2, UR7, PT ;  /* 0x0000000702007c0c */ /* 0x004fe4000bf26270 */
[----:B------:R-:W-:Y:S02]  /*09b0*/  ISETP.GE.AND P0, PT, R8, UR6, PT ;  /* 0x0000000608007c0c */ /* 0x000fe4000bf06270 */
[----:B------:R-:W-:Y:S02]  /*09c0*/  ISETP.GT.AND P1, PT, R2, -0x1, !P1 ;  /* 0xffffffff0200780c */ /* 0x000fe40004f24270 */
[----:B------:R-:W-:-:S04]  /*09d0*/  ISETP.GT.AND P0, PT, R8, -0x1, !P0 ;  /* 0xffffffff0800780c */ /* 0x000fc80004704270 */
[----:B------:R-:W-:-:S13]  /*09e0*/  PLOP3.LUT P0, PT, P0, P1, PT, 0x80, 0x8 ;  /* 0x000000000008781c */ /* 0x000fda0000703070 */
[----:B0-----:R-:W-:Y:S05]  /*09f0*/  @!P0 BRA `(.L_x_62) ;  /* 0x0000000000808947 */ /* 0x001fea0003800000 */
[----:B------:R-:W-:-:S04]  /*0a00*/  IABS R9, R7 ;  /* 0x0000000700097213 */ /* 0x000fc80000000000 */
[----:B------:R-:W0:Y:S08]  /*0a10*/  I2F.RP R3, R9 ;  /* 0x0000000900037306 */ /* 0x000e300000209400 */
[----:B0-----:R-:W0:Y:S02]  /*0a20*/  MUFU.RCP R3, R3 ;  /* 0x0000000300037308 */ /* 0x001e240000001000 */
[----:B0-----:R-:W-:-:S06]  /*0a30*/  VIADD R4, R3, 0xffffffe ;  /* 0x0ffffffe03047836 */ /* 0x001fcc0000000000 */
[----:B------:R0:W1:Y:S02]  /*0a40*/  F2I.FTZ.U32.TRUNC.NTZ R5, R4 ;  /* 0x0000000400057305 */ /* 0x000064000021f000 */
[----:B0-----:R-:W-:Y:S01]  /*0a50*/  IMAD.MOV.U32 R4, RZ, RZ, RZ ;  /* 0x000000ffff047224 */ /* 0x001fe200078e00ff */
[----:B-1----:R-:W-:-:S05]  /*0a60*/  IADD3 R6, PT, PT, RZ, -R5, RZ ;  /* 0x80000005ff067210 */ /* 0x002fca0007ffe0ff */
[----:B------:R-:W-:Y:S01]  /*0a70*/  IMAD R11, R6, R9, RZ ;  /* 0x00000009060b7224 */ /* 0x000fe200078e02ff */
[----:B------:R-:W-:-:S03]  /*0a80*/  IABS R6, R7 ;  /* 0x0000000700067213 */ /* 0x000fc60000000000 */
[----:B------:R-:W-:Y:S01]  /*0a90*/  IMAD.HI.U32 R5, R5, R11, R4 ;  /* 0x0000000b05057227 */ /* 0x000fe200078e0004 */
[----:B------:R-:W-:Y:S02]  /*0aa0*/  IADD3 R6, PT, PT, RZ, -R6, RZ ;  /* 0x80000006ff067210 */ /* 0x000fe40007ffe0ff */
[----:B------:R-:W-:-:S03]  /*0ab0*/  LOP3.LUT R4, R0, R7, RZ, 0x3c, !PT ;  /* 0x0000000700047212 */ /* 0x000fc600078e3cff */
[----:B------:R-:W-:Y:S01]  /*0ac0*/  IMAD.HI.U32 R3, R5, R10, RZ ;  /* 0x0000000a05037227 */ /* 0x000fe200078e00ff */
[----:B------:R-:W-:Y:S02]  /*0ad0*/  ISETP.GE.AND P2, PT, R4, RZ, PT ;  /* 0x000000ff0400720c */ /* 0x000fe40003f46270 */
[----:B------:R-:W0:Y:S01]  /*0ae0*/  LDC.64 R4, c[0x0][0x388] ;  /* 0x0000e200ff047b82 */ /* 0x000e220000000a00 */
[----:B------:R-:W-:-:S05]  /*0af0*/  IMAD R10, R3, R6, R10 ;  /* 0x00000006030a7224 */ /* 0x000fca00078e020a */
[----:B------:R-:W-:-:S13]  /*0b00*/  ISETP.GT.U32.AND P1, PT, R9, R10, PT ;  /* 0x0000000a0900720c */ /* 0x000fda0003f24070 */
[----:B------:R-:W-:Y:S01]  /*0b10*/  @!P1 IMAD.IADD R10, R10, 0x1, -R9 ;  /* 0x000000010a0a9824 */ /* 0x000fe200078e0a09 */
[----:B------:R-:W-:Y:S02]  /*0b20*/  @!P1 IADD3 R3, PT, PT, R3, 0x1, RZ ;  /* 0x0000000103039810 */ /* 0x000fe40007ffe0ff */
[----:B------:R-:W-:Y:S02]  /*0b30*/  ISETP.NE.AND P1, PT, R7, RZ, PT ;  /* 0x000000ff0700720c */ /* 0x000fe40003f25270 */
[----:B------:R-:W-:-:S13]  /*0b40*/  ISETP.GE.U32.AND P0, PT, R10, R9, PT ;  /* 0x000000090a00720c */ /* 0x000fda0003f06070 */
[----:B------:R-:W-:-:S05]  /*0b50*/  @P0 VIADD R3, R3, 0x1 ;  /* 0x0000000103030836 */ /* 0x000fca0000000000 */
[----:B------:R-:W-:Y:S02]  /*0b60*/  @!P2 IADD3 R3, PT, PT, -R3, RZ, RZ ;  /* 0x000000ff0303a210 */ /* 0x000fe40007ffe1ff */
[----:B------:R-:W-:-:S05]  /*0b70*/  @!P1 LOP3.LUT R3, RZ, R7, RZ, 0x33, !PT ;  /* 0x00000007ff039212 */ /* 0x000fca00078e33ff */
[----:B------:R-:W-:-:S04]  /*0b80*/  IMAD R3, R3, UR6, R8 ;  /* 0x0000000603037c24 */ /* 0x000fc8000f8e0208 */
[----:B------:R-:W-:-:S04]  /*0b90*/  IMAD R3, R3, UR7, R2 ;  /* 0x0000000703037c24 */ /* 0x000fc8000f8e0202 */
[----:B0-----:R-:W-:Y:S02]  /*0ba0*/  IMAD.WIDE R2, R3, 0x4, R4 ;  /* 0x0000000403027825 */ /* 0x001fe400078e0204 */
[----:B------:R-:W0:Y:S04]  /*0bb0*/  LDC.64 R4, c[0x0][0x380] ;  /* 0x0000e000ff047b82 */ /* 0x000e280000000a00 */
[----:B------:R-:W2:Y:S01]  /*0bc0*/  LDG.E R3, desc[UR4][R2.64] ;  /* 0x0000000402037981 */ /* 0x000ea2000c1e1900 */
[----:B0-----:R-:W-:-:S05]  /*0bd0*/  IMAD.WIDE R4, R0, 0x4, R4 ;  /* 0x0000000400047825 */ /* 0x001fca00078e0204 */
[----:B--2---:R-:W-:Y:S01]  /*0be0*/  STG.E desc[UR4][R4.64], R3 ;  /* 0x0000000304007986 */ /* 0x004fe2000c101904 */
[----:B------:R-:W-:Y:S05]  /*0bf0*/  EXIT ;  /* 0x000000000000794d */ /* 0x000fea0003800000 */
.L_x_62:
[----:B------:R-:W0:Y:S02]  /*0c00*/  LDC.64 R2, c[0x0][0x380] ;  /* 0x0000e000ff027b82 */ /* 0x000e240000000a00 */
[----:B0-----:R-:W-:-:S05]  /*0c10*/  IMAD.WIDE R2, R0, 0x4, R2 ;  /* 0x0000000400027825 */ /* 0x001fca00078e0202 */
[----:B------:R-:W-:Y:S01]  /*0c20*/  STG.E desc[UR4][R2.64], RZ ;  /* 0x000000ff02007986 */ /* 0x000fe2000c101904 */
[----:B------:R-:W-:Y:S05]  /*0c30*/  EXIT ;  /* 0x000000000000794d */ /* 0x000fea0003800000 */
.L_x_63:
        /* <DEDUP_REMOVED lines=12> */
.L_x_85:


//--------------------- .text._Z11conv2dNaivePfPKfS1_S1_iiiiiiiiii --------------------------
	.section	.text._Z11conv2dNaivePfPKfS1_S1_iiiiiiiiii,"ax",@progbits
	.align	128
        .global         _Z11conv2dNaivePfPKfS1_S1_iiiiiiiiii
        .type           _Z11conv2dNaivePfPKfS1_S1_iiiiiiiiii,@function
        .size           _Z11conv2dNaivePfPKfS1_S1_iiiiiiiiii,(.L_x_86 - _Z11conv2dNaivePfPKfS1_S1_iiiiiiiiii)
        .other          _Z11conv2dNaivePfPKfS1_S1_iiiiiiiiii,@"STO_CUDA_ENTRY STV_DEFAULT"
_Z11conv2dNaivePfPKfS1_S1_iiiiiiiiii:
.text._Z11conv2dNaivePfPKfS1_S1_iiiiiiiiii:
[----:B------:R-:W-:Y:S01]  /*0000*/  LDC R1, c[0x0][0x37c] ;  /* 0x0000df00ff017b82 */ /* 0x000fe20000000800 */
[----:B------:R-:W0:Y:S07]  /*0010*/  S2R R7, SR_CTAID.Y ;  /* 0x0000000000077919 */ /* 0x000e2e0000002600 */
[----:B------:R-:W1:Y:S01]  /*0020*/  S2UR UR4, SR_CTAID.X ;  /* 0x00000000000479c3 */ /* 0x000e620000002500 */
[----:B------:R-:W0:Y:S01]  /*0030*/  LDCU.64 UR6, c[0x0][0x3b0] ;  /* 0x00007600ff0677ac */ /* 0x000e220008000a00 */
[----:B------:R-:W1:Y:S01]  /*0040*/  S2R R3, SR_TID.Y ;  /* 0x0000000000037919 */ /* 0x000e620000002200 */
[----:B------:R-:W2:Y:S01]  /*0050*/  LDCU UR5, c[0x0][0x3b8] ;  /* 0x00007700ff0577ac */ /* 0x000ea20008000800 */
[----:B------:R-:W2:Y:S04]  /*0060*/  S2R R0, SR_TID.X ;  /* 0x0000000000007919 */ /* 0x000ea80000002100 */
[----:B------:R-:W1:Y:S08]  /*0070*/  LDC R6, c[0x0][0x364] ;  /* 0x0000d900ff067b82 */ /* 0x000e700000000800 */
[----:B------:R-:W3:Y:S08]  /*0080*/  S2UR UR10, SR_CTAID.Z ;  /* 0x00000000000a79c3 */ /* 0x000ef00000002700 */
[----:B------:R-:W3:Y:S01]  /*0090*/  LDC R2, c[0x0][0x3a0] ;  /* 0x0000e800ff027b82 */ /* 0x000ee20000000800 */
[----:B0-----:R-:W-:Y:S01]  /*00a0*/  ISETP.GE.AND P0, PT, R7, UR6, PT ;  /* 0x0000000607007c0c */ /* 0x001fe2000bf06270 */
[----:B-1----:R-:W-:-:S03]  /*00b0*/  IMAD R6, R6, UR4, R3 ;  /* 0x0000000406067c24 */ /* 0x002fc6000f8e0203 */
[----:B---3--:R-:W-:-:S04]  /*00c0*/  ISETP.LE.OR P0, PT, R2, UR10, P0 ;  /* 0x0000000a02007c0c */ /* 0x008fc80008703670 */
[----:B------:R-:W-:-:S04]  /*00d0*/  ISETP.GE.OR P0, PT, R6, UR7, P0 ;  /* 0x0000000706007c0c */ /* 0x000fc80008706670 */
[----:B--2---:R-:W-:-:S13]  /*00e0*/  ISETP.GE.OR P0, PT, R0, UR5, P0 ;  /* 0x0000000500007c0c */ /* 0x004fda0008706670 */
[----:B------:R-:W-:Y:S05]  /*00f0*/  @P0 EXIT ;  /* 0x000000000000094d */ /* 0x000fea0003800000 */
[----:B------:R-:W0:Y:S01]  /*0100*/  LDCU UR4, c[0x0][0x3a4] ;  /* 0x00007480ff0477ac */ /* 0x000e220008000800 */
[----:B------:R-:W-:Y:S01]  /*0110*/  IMAD.MOV.U32 R12, RZ, RZ, RZ ;  /* 0x000000ffff0c7224 */ /* 0x000fe200078e00ff */
[----:B------:R-:W1:Y:S01]  /*0120*/  LDCU.64 UR12, c[0x0][0x358] ;  /* 0x00006b00ff0c77ac */ /* 0x000e620008000a00 */
[----:B0-----:R-:W-:-:S09]  /*0130*/  UISETP.GE.AND UP0, UPT, UR4, 0x1, UPT ;  /* 0x000000010400788c */ /* 0x001fd2000bf06270 */
[----:B-1----:R-:W-:Y:S05]  /*0140*/  BRA.U !UP0, `(.L_x_64) ;  /* 0x0000000908ec7547 */ /* 0x002fea000b800000 */
[----:B------:R-:W0:Y:S01]  /*0150*/  LDCU UR6, c[0x0][0x3bc] ;  /* 0x00007780ff0677ac */ /* 0x000e220008000800 */
[----:B------:R-:W1:Y:S01]  /*0160*/  LDC.64 R8, c[0x0][0x3c0] ;  /* 0x0000f000ff087b82 */ /* 0x000e620000000a00 */
[----:B0-----:R-:W-:Y:S01]  /*0170*/  UISETP.GE.AND UP0, UPT, UR6, 0x1, UPT ;  /* 0x000000010600788c */ /* 0x001fe2000bf06270 */
[-CC-:B-1----:R-:W-:Y:S02]  /*0180*/  IMAD R16, R6, R8.reuse, -R9.reuse ;  /* 0x0000000806107224 */ /* 0x182fe400078e0a09 */
[----:B------:R-:W-:-:S06]  /*0190*/  IMAD R9, R0, R8, -R9 ;  /* 0x0000000800097224 */ /* 0x000fcc00078e0a09 */
[----:B------:R-:W-:Y:S05]  /*01a0*/  BRA.U !UP0, `(.L_x_64) ;  /* 0x0000000908d47547 */ /* 0x000fea000b800000 */
[----:B------:R-:W-:Y:S01]  /*01b0*/  IMAD.MOV.U32 R12, RZ, RZ, RZ ;  /* 0x000000ffff0c7224 */ /* 0x000fe200078e00ff */
[----:B------:R-:W-:Y:S01]  /*01c0*/  ULOP3.LUT UR7, UR6, 0x7, URZ, 0xc0, !UPT ;  /* 0x0000000706077892 */ /* 0x000fe2000f8ec0ff */
[----:B------:R-:W-:Y:S01]  /*01d0*/  IMAD.MOV.U32 R10, RZ, RZ, RZ ;  /* 0x000000ffff0a7224 */ /* 0x000fe200078e00ff */
[----:B------:R-:W-:Y:S02]  /*01e0*/  ULOP3.LUT UR8, UR6, 0x3, URZ, 0xc0, !UPT ;  /* 0x0000000306087892 */ /* 0x000fe4000f8ec0ff */
[----:B------:R-:W-:-:S12]  /*01f0*/  ULOP3.LUT UR6, UR6, 0x7ffffff8, URZ, 0xc0, !UPT ;  /* 0x7ffffff806067892 */ /* 0x000fd8000f8ec0ff */
.L_x_72:
[----:B------:R-:W0:Y:S01]  /*0200*/  LDC R3, c[0x0][0x3a4] ;  /* 0x0000e900ff037b82 */ /* 0x000e220000000800 */
[----:B------:R-:W-:Y:S01]  /*0210*/  UMOV UR4, URZ ;  /* 0x000000ff00047c82 */ /* 0x000fe20008000000 */
[--C-:B0-----:R-:W-:Y:S02]  /*0220*/  IMAD R11, R3, UR10, R10.reuse ;  /* 0x0000000a030b7c24 */ /* 0x101fe4000f8e020a */
[----:B------:R-:W-:Y:S02]  /*0230*/  IMAD R8, R7, R3, R10 ;  /* 0x0000000307087224 */ /* 0x000fe400078e020a */
[----:B------:R-:W-:-:S05]  /*0240*/  VIADD R10, R10, 0x1 ;  /* 0x000000010a0a7836 */ /* 0x000fca0000000000 */
[----:B------:R-:W-:-:S13]  /*0250*/  ISETP.NE.AND P5, PT, R10, R3, PT ;  /* 0x000000030a00720c */ /* 0x000fda0003fa5270 */
.L_x_71:
[----:B------:R-:W0:Y:S01]  /*0260*/  LDCU UR9, c[0x0][0x3bc] ;  /* 0x00007780ff0977ac */ /* 0x000e220008000800 */
[----:B------:R-:W-:Y:S01]  /*0270*/  IADD3 R2, PT, PT, R16, UR4, RZ ;  /* 0x0000000410027c10 */ /* 0x000fe2000fffe0ff */
[----:B------:R-:W1:Y:S01]  /*0280*/  LDCU UR5, c[0x0][0x3a8] ;  /* 0x00007500ff0577ac */ /* 0x000e620008000800 */
[----:B0-----:R-:W-:-:S04]  /*0290*/  IMAD.U32 R13, RZ, RZ, UR9 ;  /* 0x00000009ff0d7e24 */ /* 0x001fc8000f8e00ff */
[----:B------:R-:W-:Y:S01]  /*02a0*/  IMAD R14, R8, R13, UR4 ;  /* 0x00000004080e7e24 */ /* 0x000fe2000f8e020d */
[----:B------:R-:W-:Y:S01]  /*02b0*/  ISETP.GE.U32.AND P1, PT, R13, 0x8, PT ;  /* 0x000000080d00780c */ /* 0x000fe20003f26070 */
[----:B------:R-:W-:Y:S01]  /*02c0*/  UIADD3 UR4, UPT, UPT, UR4, 0x1, URZ ;  /* 0x0000000104047890 */ /* 0x000fe2000fffe0ff */
[C---:B-1----:R-:W-:Y:S01]  /*02d0*/  ISETP.GE.AND P0, PT, R2.reuse, UR5, PT ;  /* 0x0000000502007c0c */ /* 0x042fe2000bf06270 */
[----:B------:R-:W-:Y:S01]  /*02e0*/  IMAD R15, R11, UR5, R2 ;  /* 0x000000050b0f7c24 */ /* 0x000fe2000f8e0202 */
[----:B------:R-:W-:Y:S02]  /*02f0*/  UMOV UR5, URZ ;  /* 0x000000ff00057c82 */ /* 0x000fe40008000000 */
[----:B------:R-:W-:Y:S02]  /*0300*/  ISETP.GT.AND P0, PT, R2, -0x1, !P0 ;  /* 0xffffffff0200780c */ /* 0x000fe40004704270 */
[----:B------:R-:W-:-:S05]  /*0310*/  ISETP.NE.AND P6, PT, R13, UR4, PT ;  /* 0x000000040d007c0c */ /* 0x000fca000bfc5270 */
[----:B------:R-:W-:Y:S08]  /*0320*/  @!P1 BRA `(.L_x_65) ;  /* 0x0000000400149947 */ /* 0x000ff00003800000 */
[----:B------:R-:W0:Y:S01]  /*0330*/  LDCU UR9, c[0x0][0x3ac] ;  /* 0x00007580ff0977ac */ /* 0x000e220008000800 */
[----:B------:R-:W-:-:S05]  /*0340*/  UMOV UR5, URZ ;  /* 0x000000ff00057c82 */ /* 0x000fca0008000000 */
.L_x_66:
[----:B------:R-:W1:Y:S01]  /*0350*/  LDC R13, c[0x0][0x3bc] ;  /* 0x0000ef00ff0d7b82 */ /* 0x000e620000000800 */
[----:B------:R-:W-:-:S04]  /*0360*/  VIADD R18, R9, UR5 ;  /* 0x0000000509127c36 */ /* 0x000fc80008000000 */
[C---:B------:R-:W-:Y:S01]  /*0370*/  VIADD R17, R18.reuse, 0x1 ;  /* 0x0000000112117836 */ /* 0x040fe20000000000 */
[C---:B0-----:R-:W-:Y:S01]  /*0380*/  ISETP.GE.AND P3, PT, R18.reuse, UR9, PT ;  /* 0x0000000912007c0c */ /* 0x041fe2000bf66270 */
[C---:B------:R-:W-:Y:S01]  /*0390*/  VIADD R20, R18.reuse, 0x3 ;  /* 0x0000000312147836 */ /* 0x040fe20000000000 */
[----:B------:R-:W0:Y:S01]  /*03a0*/  LDC.64 R4, c[0x0][0x388] ;  /* 0x0000e200ff047b82 */ /* 0x000e220000000a00 */
[C---:B------:R-:W-:Y:S02]  /*03b0*/  IADD3 R19, PT, PT, R18.reuse, 0x2, RZ ;  /* 0x0000000212137810 */ /* 0x040fe40007ffe0ff */
[----:B------:R-:W-:Y:S02]  /*03c0*/  ISETP.GT.AND P3, PT, R18, -0x1, !P3 ;  /* 0xffffffff1200780c */ /* 0x000fe40005f64270 */
[----:B------:R-:W-:Y:S02]  /*03d0*/  ISETP.GE.AND P4, PT, R17, UR9, PT ;  /* 0x0000000911007c0c */ /* 0x000fe4000bf86270 */
[----:B------:R-:W-:Y:S01]  /*03e0*/  ISETP.GE.AND P1, PT, R19, UR9, PT ;  /* 0x0000000913007c0c */ /* 0x000fe2000bf26270 */
[----:B------:R-:W2:Y:S01]  /*03f0*/  LDC.64 R2, c[0x0][0x390] ;  /* 0x0000e400ff027b82 */ /* 0x000ea20000000a00 */
[----:B------:R-:W-:-:S02]  /*0400*/  PLOP3.LUT P3, PT, P0, P3, PT, 0x80, 0x8 ;  /* 0x000000000008781c */ /* 0x000fc40000767070 */
[----:B------:R-:W-:Y:S01]  /*0410*/  ISETP.GT.AND P4, PT, R17, -0x1, !P4 ;  /* 0xffffffff1100780c */ /* 0x000fe20006784270 */
[----:B------:R-:W-:Y:S01]  /*0420*/  IMAD R17, R15, UR9, R18 ;  /* 0x000000090f117c24 */ /* 0x000fe2000f8e0212 */
[----:B------:R-:W-:Y:S02]  /*0430*/  ISETP.GT.AND P1, PT, R19, -0x1, !P1 ;  /* 0xffffffff1300780c */ /* 0x000fe40004f24270 */
[----:B------:R-:W-:Y:S01]  /*0440*/  PLOP3.LUT P4, PT, P0, P4, PT, 0x80, 0x8 ;  /* 0x000000000008781c */ /* 0x000fe20000789070 */
[----:B-1----:R-:W-:Y:S01]  /*0450*/  IMAD R19, R14, R13, UR5 ;  /* 0x000000050e137e24 */ /* 0x002fe2000f8e020d */
[C---:B------:R-:W-:Y:S02]  /*0460*/  ISETP.GE.AND P2, PT, R20.reuse, UR9, PT ;  /* 0x0000000914007c0c */ /* 0x040fe4000bf46270 */
[----:B------:R-:W-:Y:S02]  /*0470*/  PLOP3.LUT P1, PT, P0, P1, PT, 0x80, 0x8 ;  /* 0x000000000008781c */ /* 0x000fe40000723070 */
[----:B------:R-:W-:Y:S01]  /*0480*/  ISETP.GT.AND P2, PT, R20, -0x1, !P2 ;  /* 0xffffffff1400780c */ /* 0x000fe20005744270 */
[----:B0-----:R-:W-:-:S04]  /*0490*/  IMAD.WIDE R4, R17, 0x4, R4 ;  /* 0x0000000411047825 */ /* 0x001fc800078e0204 */
[----:B--2---:R-:W-:Y:S01]  /*04a0*/  IMAD.WIDE R2, R19, 0x4, R2 ;  /* 0x0000000413027825 */ /* 0x004fe200078e0202 */
[----:B------:R-:W2:Y:S04]  /*04b0*/  @P3 LDG.E R17, desc[UR12][R4.64] ;  /* 0x0000000c04113981 */ /* 0x000ea8000c1e1900 */
[----:B------:R-:W2:Y:S01]  /*04c0*/  @P3 LDG.E R19, desc[UR12][R2.64] ;  /* 0x0000000c02133981 */ /* 0x000ea2000c1e1900 */
[----:B------:R-:W-:-:S03]  /*04d0*/  PLOP3.LUT P2, PT, P0, P2, PT, 0x80, 0x8 ;  /* 0x000000000008781c */ /* 0x000fc60000745070 */
[----:B------:R-:W3:Y:S04]  /*04e0*/  @P4 LDG.E R21, desc[UR12][R4.64+0x4] ;  /* 0x0000040c04154981 */ /* 0x000ee8000c1e1900 */
[----:B------:R-:W3:Y:S04]  /*04f0*/  @P4 LDG.E R20, desc[UR12][R2.64+0x4] ;  /* 0x0000040c02144981 */ /* 0x000ee8000c1e1900 */
[----:B------:R-:W4:Y:S04]  /*0500*/  @P1 LDG.E R23, desc[UR12][R4.64+0x8] ;  /* 0x0000080c04171981 */ /* 0x000f28000c1e1900 */
[----:B------:R-:W4:Y:S04]  /*0510*/  @P1 LDG.E R22, desc[UR12][R2.64+0x8] ;  /* 0x0000080c02161981 */ /* 0x000f28000c1e1900 */
[----:B------:R-:W5:Y:S04]  /*0520*/  @P2 LDG.E R25, desc[UR12][R4.64+0xc] ;  /* 0x00000c0c04192981 */ /* 0x000f68000c1e1900 */
[----:B------:R-:W5:Y:S01]  /*0530*/  @P2 LDG.E R24, desc[UR12][R2.64+0xc] ;  /* 0x00000c0c02182981 */ /* 0x000f62000c1e1900 */
[----:B--2---:R-:W-:Y:S01]  /*0540*/  @P3 FFMA R12, R17, R19, R12 ;  /* 0x00000013110c3223 */ /* 0x004fe2000000000c */
[----:B------:R-:W-:-:S02]  /*0550*/  VIADD R17, R18, 0x4 ;  /* 0x0000000412117836 */ /* 0x000fc40000000000 */
[----:B------:R-:W-:-:S03]  /*0560*/  VIADD R19, R18, 0x5 ;  /* 0x0000000512137836 */ /* 0x000fc60000000000 */
[----:B------:R-:W-:Y:S01]  /*0570*/  ISETP.GE.AND P3, PT, R17, UR9, PT ;  /* 0x0000000911007c0c */ /* 0x000fe2000bf66270 */
[----:B---3--:R-:W-:Y:S01]  /*0580*/  @P4 FFMA R12, R21, R20, R12 ;  /* 0x00000014150c4223 */ /* 0x008fe2000000000c */
[C---:B------:R-:W-:Y:S01]  /*0590*/  IADD3 R20, PT, PT, R18.reuse, 0x6, RZ ;  /* 0x0000000612147810 */ /* 0x040fe20007ffe0ff */
[----:B------:R-:W-:Y:S01]  /*05a0*/  VIADD R18, R18, 0x7 ;  /* 0x0000000712127836 */ /* 0x000fe20000000000 */
[----:B------:R-:W-:Y:S02]  /*05b0*/  ISETP.GE.AND P4, PT, R19, UR9, PT ;  /* 0x0000000913007c0c */ /* 0x000fe4000bf86270 */
[----:B------:R-:W-:Y:S02]  /*05c0*/  ISETP.GT.AND P3, PT, R17, -0x1, !P3 ;  /* 0xffffffff1100780c */ /* 0x000fe40005f64270 */
[----:B------:R-:W-:Y:S01]  /*05d0*/  ISETP.GT.AND P4, PT, R19, -0x1, !P4 ;  /* 0xffffffff1300780c */ /* 0x000fe20006784270 */
[----:B----4-:R-:W-:Y:S01]  /*05e0*/  @P1 FFMA R12, R23, R22, R12 ;  /* 0x00000016170c1223 */ /* 0x010fe2000000000c */
[----:B------:R-:W-:-:S02]  /*05f0*/  ISETP.GE.AND P1, PT, R20, UR9, PT ;  /* 0x0000000914007c0c */ /* 0x000fc4000bf26270 */
[----:B------:R-:W-:Y:S02]  /*0600*/  PLOP3.LUT P3, PT, P0, P3, PT, 0x80, 0x8 ;  /* 0x000000000008781c */ /* 0x000fe40000767070 */
[----:B------:R-:W-:Y:S02]  /*0610*/  ISETP.GT.AND P1, PT, R20, -0x1, !P1 ;  /* 0xffffffff1400780c */ /* 0x000fe40004f24270 */
[----:B------:R-:W-:Y:S01]  /*0620*/  PLOP3.LUT P4, PT, P0, P4, PT, 0x80, 0x8 ;  /* 0x000000000008781c */ /* 0x000fe20000789070 */
[----:B-----5:R-:W-:Y:S01]  /*0630*/  @P2 FFMA R12, R25, R24, R12 ;  /* 0x00000018190c2223 */ /* 0x020fe2000000000c */
[C---:B------:R-:W-:Y:S02]  /*0640*/  ISETP.GE.AND P2, PT, R18.reuse, UR9, PT ;  /* 0x0000000912007c0c */ /* 0x040fe4000bf46270 */
[----:B------:R-:W-:Y:S02]  /*0650*/  PLOP3.LUT P1, PT, P0, P1, PT, 0x80, 0x8 ;  /* 0x000000000008781c */ /* 0x000fe40000723070 */
[----:B------:R-:W-:-:S03]  /*0660*/  ISETP.GT.AND P2, PT, R18, -0x1, !P2 ;  /* 0xffffffff1200780c */ /* 0x000fc60005744270 */
[----:B------:R-:W2:Y:S01]  /*0670*/  @P3 LDG.E R17, desc[UR12][R4.64+0x10] ;  /* 0x0000100c04113981 */ /* 0x000ea2000c1e1900 */
[----:B------:R-:W-:-:S03]  /*0680*/  PLOP3.LUT P2, PT, P0, P2, PT, 0x80, 0x8 ;  /* 0x000000000008781c */ /* 0x000fc60000745070 */
[----:B------:R-:W2:Y:S04]  /*0690*/  @P3 LDG.E R18, desc[UR12][R2.64+0x10] ;  /* 0x0000100c02123981 */ /* 0x000ea8000c1e1900 */
[----:B------:R-:W3:Y:S04]  /*06a0*/  @P4 LDG.E R19, desc[UR12][R4.64+0x14] ;  /* 0x0000140c04134981 */ /* 0x000ee8000c1e1900 */
[----:B------:R-:W3:Y:S04]  /*06b0*/  @P4 LDG.E R20, desc[UR12][R2.64+0x14] ;  /* 0x0000140c02144981 */ /* 0x000ee8000c1e1900 */
[----:B------:R-:W4:Y:S04]  /*06c0*/  @P1 LDG.E R21, desc[UR12][R4.64+0x18] ;  /* 0x0000180c04151981 */ /* 0x000f28000c1e1900 */
[----:B------:R-:W4:Y:S04]  /*06d0*/  @P1 LDG.E R22, desc[UR12][R2.64+0x18] ;  /* 0x0000180c02161981 */ /* 0x000f28000c1e1900 */
[----:B------:R-:W5:Y:S04]  /*06e0*/  @P2 LDG.E R23, desc[UR12][R4.64+0x1c] ;  /* 0x00001c0c04172981 */ /* 0x000f68000c1e1900 */
[----:B------:R-:W5:Y:S01]  /*06f0*/  @P2 LDG.E R24, desc[UR12][R2.64+0x1c] ;  /* 0x00001c0c02182981 */ /* 0x000f62000c1e1900 */
[----:B------:R-:W-:-:S04]  /*0700*/  UIADD3 UR5, UPT, UPT, UR5, 0x8, URZ ;  /* 0x0000000805057890 */ /* 0x000fc8000fffe0ff */
[----:B------:R-:W-:Y:S01]  /*0710*/  UISETP.NE.AND UP0, UPT, UR5, UR6, UPT ;  /* 0x000000060500728c */ /* 0x000fe2000bf05270 */
[----:B--2---:R-:W-:-:S04]  /*0720*/  @P3 FFMA R12, R17, R18, R12 ;  /* 0x00000012110c3223 */ /* 0x004fc8000000000c */
[----:B---3--:R-:W-:-:S04]  /*0730*/  @P4 FFMA R12, R19, R20, R12 ;  /* 0x00000014130c4223 */ /* 0x008fc8000000000c */
[----:B----4-:R-:W-:-:S04]  /*0740*/  @P1 FFMA R12, R21, R22, R12 ;  /* 0x00000016150c1223 */ /* 0x010fc8000000000c */
[----:B-----5:R-:W-:Y:S01]  /*0750*/  @P2 FFMA R12, R23, R24, R12 ;  /* 0x00000018170c2223 */ /* 0x020fe2000000000c */
[----:B------:R-:W-:Y:S06]  /*0760*/  BRA.U UP0, `(.L_x_66) ;  /* 0xfffffff900f87547 */ /* 0x000fec000b83ffff */
[----:B------:R-:W-:-:S05]  /*0770*/  UMOV UR5, UR6 ;  /* 0x0000000600057c82 */ /* 0x000fca0008000000 */
.L_x_65:
[----:B------:R-:W-:-:S09]  /*0780*/  UISETP.NE.AND UP0, UPT, UR7, URZ, UPT ;  /* 0x000000ff0700728c */ /* 0x000fd2000bf05270 */
[----:B------:R-:W-:Y:S05]  /*0790*/  BRA.U !UP0, `(.L_x_67) ;  /* 0x0000000508507547 */ /* 0x000fea000b800000 */
[----:B------:R-:W-:Y:S02]  /*07a0*/  UIADD3 UR9, UPT, UPT, UR7, -0x1, URZ ;  /* 0xffffffff07097890 */ /* 0x000fe4000fffe0ff */
[----:B------:R-:W-:Y:S02]  /*07b0*/  UISETP.NE.AND UP1, UPT, UR8, URZ, UPT ;  /* 0x000000ff0800728c */ /* 0x000fe4000bf25270 */
[----:B------:R-:W-:-:S09]  /*07c0*/  UISETP.GE.U32.AND UP0, UPT, UR9, 0x3, UPT ;  /* 0x000000030900788c */ /* 0x000fd2000bf06070 */
[----:B------:R-:W-:Y:S05]  /*07d0*/  BRA.U !UP0, `(.L_x_68) ;  /* 0x0000000108907547 */ /* 0x000fea000b800000 */
[----:B------:R-:W0:Y:S01]  /*07e0*/  LDCU UR9, c[0x0][0x3ac] ;  /* 0x00007580ff0977ac */ /* 0x000e220008000800 */
[----:B------:R-:W1:Y:S01]  /*07f0*/  LDC.64 R4, c[0x0][0x388] ;  /* 0x0000e200ff047b82 */ /* 0x000e620000000a00 */
[----:B------:R-:W-:-:S04]  /*0800*/  VIADD R18, R9, UR5 ;  /* 0x0000000509127c36 */ /* 0x000fc80008000000 */
[C---:B------:R-:W-:Y:S01]  /*0810*/  VIADD R17, R18.reuse, 0x1 ;  /* 0x0000000112117836 */ /* 0x040fe20000000000 */
[C---:B------:R-:W-:Y:S01]  /*0820*/  IADD3 R19, PT, PT, R18.reuse, 0x2, RZ ;  /* 0x0000000212137810 */ /* 0x040fe20007ffe0ff */
[C---:B------:R-:W-:Y:S01]  /*0830*/  VIADD R20, R18.reuse, 0x3 ;  /* 0x0000000312147836 */ /* 0x040fe20000000000 */
[----:B------:R-:W2:Y:S01]  /*0840*/  LDC.64 R2, c[0x0][0x390] ;  /* 0x0000e400ff027b82 */ /* 0x000ea20000000a00 */
[C---:B0-----:R-:W-:Y:S02]  /*0850*/  ISETP.GE.AND P1, PT, R18.reuse, UR9, PT ;  /* 0x0000000912007c0c */ /* 0x041fe4000bf26270 */
[----:B------:R-:W-:Y:S02]  /*0860*/  ISETP.GE.AND P2, PT, R17, UR9, PT ;  /* 0x0000000911007c0c */ /* 0x000fe4000bf46270 */
[----:B------:R-:W-:Y:S02]  /*0870*/  ISETP.GT.AND P1, PT, R18, -0x1, !P1 ;  /* 0xffffffff1200780c */ /* 0x000fe40004f24270 */
[----:B------:R-:W-:-:S02]  /*0880*/  ISETP.GE.AND P3, PT, R19, UR9, PT ;  /* 0x0000000913007c0c */ /* 0x000fc4000bf66270 */
[----:B------:R-:W-:Y:S01]  /*0890*/  ISETP.GT.AND P2, PT, R17, -0x1, !P2 ;  /* 0xffffffff1100780c */ /* 0x000fe20005744270 */
[----:B------:R-:W-:Y:S01]  /*08a0*/  IMAD R17, R15, UR9, R18 ;  /* 0x000000090f117c24 */ /* 0x000fe2000f8e0212 */
[----:B------:R-:W-:Y:S02]  /*08b0*/  PLOP3.LUT P1, PT, P0, P1, PT, 0x80, 0x8 ;  /* 0x000000000008781c */ /* 0x000fe40000723070 */
[----:B------:R-:W-:Y:S01]  /*08c0*/  ISETP.GT.AND P3, PT, R19, -0x1, !P3 ;  /* 0xffffffff1300780c */ /* 0x000fe20005f64270 */
[----:B------:R-:W-:Y:S01]  /*08d0*/  IMAD R19, R14, R13, UR5 ;  /* 0x000000050e137e24 */ /* 0x000fe2000f8e020d */
[C---:B------:R-:W-:Y:S01]  /*08e0*/  ISETP.GE.AND P4, PT, R20.reuse, UR9, PT ;  /* 0x0000000914007c0c */ /* 0x040fe2000bf86270 */
[----:B-1----:R-:W-:Y:S01]  /*08f0*/  IMAD.WIDE R4, R17, 0x4, R4 ;  /* 0x0000000411047825 */ /* 0x002fe200078e0204 */
[----:B------:R-:W-:Y:S02]  /*0900*/  PLOP3.LUT P2, PT, P0, P2, PT, 0x80, 0x8 ;  /* 0x000000000008781c */ /* 0x000fe40000745070 */
[----:B------:R-:W-:Y:S01]  /*0910*/  ISETP.GT.AND P4, PT, R20, -0x1, !P4 ;  /* 0xffffffff1400780c */ /* 0x000fe20006784270 */
[----:B--2---:R-:W-:Y:S01]  /*0920*/  IMAD.WIDE R2, R19, 0x4, R2 ;  /* 0x0000000413027825 */ /* 0x004fe200078e0202 */
[----:B------:R-:W-:-:S02]  /*0930*/  PLOP3.LUT P3, PT, P0, P3, PT, 0x80, 0x8 ;  /* 0x000000000008781c */ /* 0x000fc40000767070 */
[----:B------:R-:W-:Y:S01]  /*0940*/  PLOP3.LUT P4, PT, P0, P4, PT, 0x80, 0x8 ;  /* 0x000000000008781c */ /* 0x000fe20000789070 */
[----:B------:R-:W2:Y:S04]  /*0950*/  @P1 LDG.E R17, desc[UR12][R4.64] ;  /* 0x0000000c04111981 */ /* 0x000ea8000c1e1900 */
[----:B------:R-:W2:Y:S04]  /*0960*/  @P1 LDG.E R18, desc[UR12][R2.64] ;  /* 0x0000000c02121981 */ /* 0x000ea8000c1e1900 */
[----:B------:R-:W3:Y:S04]  /*0970*/  @P2 LDG.E R19, desc[UR12][R4.64+0x4] ;  /* 0x0000040c04132981 */ /* 0x000ee8000c1e1900 */
[----:B------:R-:W3:Y:S04]  /*0980*/  @P2 LDG.E R20, desc[UR12][R2.64+0x4] ;  /* 0x0000040c02142981 */ /* 0x000ee8000c1e1900 */
[----:B------:R-:W4:Y:S04]  /*0990*/  @P3 LDG.E R21, desc[UR12][R4.64+0x8] ;  /* 0x0000080c04153981 */ /* 0x000f28000c1e1900 */
[----:B------:R-:W4:Y:S04]  /*09a0*/  @P3 LDG.E R22, desc[UR12][R2.64+0x8] ;  /* 0x0000080c02163981 */ /* 0x000f28000c1e1900 */
[----:B------:R-:W5:Y:S04]  /*09b0*/  @P4 LDG.E R23, desc[UR12][R4.64+0xc] ;  /* 0x00000c0c04174981 */ /* 0x000f68000c1e1900 */
[----:B------:R-:W5:Y:S01]  /*09c0*/  @P4 LDG.E R24, desc[UR12][R2.64+0xc] ;  /* 0x00000c0c02184981 */ /* 0x000f62000c1e1900 */
[----:B------:R-:W-:Y:S01]  /*09d0*/  UIADD3 UR5, UPT, UPT, UR5, 0x4, URZ ;  /* 0x0000000405057890 */ /* 0x000fe2000fffe0ff */
[----:B--2---:R-:W-:-:S04]  /*09e0*/  @P1 FFMA R12, R17, R18, R12 ;  /* 0x00000012110c1223 */ /* 0x004fc8000000000c */
[----:B---3--:R-:W-:-:S04]  /*09f0*/  @P2 FFMA R12, R19, R20, R12 ;  /* 0x00000014130c2223 */ /* 0x008fc8000000000c */
[----:B----4-:R-:W-:-:S04]  /*0a00*/  @P3 FFMA R12, R21, R22, R12 ;  /* 0x00000016150c3223 */ /* 0x010fc8000000000c */
[----:B-----5:R-:W-:-:S07]  /*0a10*/  @P4 FFMA R12, R23, R24, R12 ;  /* 0x00000018170c4223 */ /* 0x020fce000000000c */
.L_x_68:
[----:B------:R-:W-:Y:S05]  /*0a20*/  BRA.U !UP1, `(.L_x_67) ;  /* 0x0000000109ac7547 */ /* 0x000fea000b800000 */
[----:B------:R-:W-:Y:S01]  /*0a30*/  UISETP.NE.AND UP0, UPT, UR8, 0x1, UPT ;  /* 0x000000010800788c */ /* 0x000fe2000bf05270 */
[----:B------:R-:W-:-:S08]  /*0a40*/  LOP3.LUT P3, RZ, R13, 0x1, RZ, 0xc0, !PT ;  /* 0x000000010dff7812 */ /* 0x000fd0000786c0ff */
[----:B------:R-:W-:Y:S05]  /*0a50*/  BRA.U !UP0, `(.L_x_69) ;  /* 0x0000000108587547 */ /* 0x000fea000b800000 */
[----:B------:R-:W0:Y:S01]  /*0a60*/  LDCU UR9, c[0x0][0x3ac] ;  /* 0x00007580ff0977ac */ /* 0x000e220008000800 */
[----:B------:R-:W1:Y:S01]  /*0a70*/  LDC.64 R4, c[0x0][0x388] ;  /* 0x0000e200ff047b82 */ /* 0x000e620000000a00 */
[----:B------:R-:W-:Y:S02]  /*0a80*/  VIADD R18, R9, UR5 ;  /* 0x0000000509127c36 */ /* 0x000fe40008000000 */
[----:B------:R-:W-:-:S03]  /*0a90*/  IMAD R19, R14, R13, UR5 ;  /* 0x000000050e137e24 */ /* 0x000fc6000f8e020d */
[C---:B------:R-:W-:Y:S02]  /*0aa0*/  IADD3 R17, PT, PT, R18.reuse, 0x1, RZ ;  /* 0x0000000112117810 */ /* 0x040fe40007ffe0ff */
[----:B------:R-:W2:Y:S01]  /*0ab0*/  LDC.64 R2, c[0x0][0x390] ;  /* 0x0000e400ff027b82 */ /* 0x000ea20000000a00 */
[C---:B0-----:R-:W-:Y:S02]  /*0ac0*/  ISETP.GE.AND P1, PT, R18.reuse, UR9, PT ;  /* 0x0000000912007c0c */ /* 0x041fe4000bf26270 */
[C---:B------:R-:W-:Y:S02]  /*0ad0*/  ISETP.GE.AND P2, PT, R17.reuse, UR9, PT ;  /* 0x0000000911007c0c */ /* 0x040fe4000bf46270 */
[----:B------:R-:W-:Y:S02]  /*0ae0*/  ISETP.GT.AND P1, PT, R18, -0x1, !P1 ;  /* 0xffffffff1200780c */ /* 0x000fe40004f24270 */
[----:B------:R-:W-:Y:S01]  /*0af0*/  ISETP.GT.AND P2, PT, R17, -0x1, !P2 ;  /* 0xffffffff1100780c */ /* 0x000fe20005744270 */
[----:B------:R-:W-:Y:S01]  /*0b00*/  IMAD R17, R15, UR9, R18 ;  /* 0x000000090f117c24 */ /* 0x000fe2000f8e0212 */
[----:B------:R-:W-:-:S02]  /*0b10*/  PLOP3.LUT P1, PT, P0, P1, PT, 0x80, 0x8 ;  /* 0x000000000008781c */ /* 0x000fc40000723070 */
[----:B------:R-:W-:Y:S01]  /*0b20*/  PLOP3.LUT P2, PT, P0, P2, PT, 0x80, 0x8 ;  /* 0x000000000008781c */ /* 0x000fe20000745070 */
[----:B-1----:R-:W-:-:S04]  /*0b30*/  IMAD.WIDE R4, R17, 0x4, R4 ;  /* 0x0000000411047825 */ /* 0x002fc800078e0204 */
[----:B--2---:R-:W-:-:S06]  /*0b40*/  IMAD.WIDE R2, R19, 0x4, R2 ;  /* 0x0000000413027825 */ /* 0x004fcc00078e0202 */
[----:B------:R-:W2:Y:S04]  /*0b50*/  @P1 LDG.E R17, desc[UR12][R4.64] ;  /* 0x0000000c04111981 */ /* 0x000ea8000c1e1900 */
[----:B------:R-:W2:Y:S04]  /*0b60*/  @P1 LDG.E R18, desc[UR12][R2.64] ;  /* 0x0000000c02121981 */ /* 0x000ea8000c1e1900 */
[----:B------:R-:W3:Y:S04]  /*0b70*/  @P2 LDG.E R19, desc[UR12][R4.64+0x4] ;  /* 0x0000040c04132981 */ /* 0x000ee8000c1e1900 */
[----:B------:R-:W3:Y:S01]  /*0b80*/  @P2 LDG.E R20, desc[UR12][R2.64+0x4] ;  /* 0x0000040c02142981 */ /* 0x000ee2000c1e1900 */
[----:B------:R-:W-:Y:S01]  /*0b90*/  UIADD3 UR5, UPT, UPT, UR5, 0x2, URZ ;  /* 0x0000000205057890 */ /* 0x000fe2000fffe0ff */
[----:B--2---:R-:W-:-:S04]  /*0ba0*/  @P1 FFMA R12, R17, R18, R12 ;  /* 0x00000012110c1223 */ /* 0x004fc8000000000c */
[----:B---3--:R-:W-:-:S07]  /*0bb0*/  @P2 FFMA R12, R19, R20, R12 ;  /* 0x00000014130c2223 */ /* 0x008fce000000000c */
.L_x_69:
[----:B------:R-:W-:Y:S05]  /*0bc0*/  @!P3 BRA `(.L_x_67) ;  /* 0x000000000044b947 */ /* 0x000fea0003800000 */
[----:B------:R-:W0:Y:S01]  /*0bd0*/  LDCU UR9, c[0x0][0x3ac] ;  /* 0x00007580ff0977ac */ /* 0x000e220008000800 */
[----:B------:R-:W-:Y:S01]  /*0be0*/  VIADD R18, R9, UR5 ;  /* 0x0000000509127c36 */ /* 0x000fe20008000000 */
[----:B------:R-:W-:Y:S04]  /*0bf0*/  BSSY.RECONVERGENT B0, `(.L_x_67) ;  /* 0x000000e000007945 */ /* 0x000fe80003800200 */
[----:B0-----:R-:W-:-:S04]  /*0c00*/  ISETP.GE.AND P1, PT, R18, UR9, PT ;  /* 0x0000000912007c0c */ /* 0x001fc8000bf26270 */
[----:B------:R-:W-:-:S04]  /*0c10*/  ISETP.GT.AND P1, PT, R18, -0x1, !P1 ;  /* 0xffffffff1200780c */ /* 0x000fc80004f24270 */
[----:B------:R-:W-:-:S13]  /*0c20*/  PLOP3.LUT P1, PT, P0, P1, PT, 0x80, 0x8 ;  /* 0x000000000008781c */ /* 0x000fda0000723070 */
[----:B------:R-:W-:Y:S05]  /*0c30*/  @!P1 BRA `(.L_x_70) ;  /* 0x0000000000249947 */ /* 0x000fea0003800000 */
[----:B------:R-:W0:Y:S01]  /*0c40*/  LDC.64 R4, c[0x0][0x388] ;  /* 0x0000e200ff047b82 */ /* 0x000e220000000a00 */
[----:B------:R-:W-:Y:S02]  /*0c50*/  IMAD R15, R15, UR9, R18 ;  /* 0x000000090f0f7c24 */ /* 0x000fe4000f8e0212 */
[----:B------:R-:W-:-:S05]  /*0c60*/  IMAD R13, R14, R13, UR5 ;  /* 0x000000050e0d7e24 */ /* 0x000fca000f8e020d */
[----:B------:R-:W1:Y:S01]  /*0c70*/  LDC.64 R2, c[0x0][0x390] ;  /* 0x0000e400ff027b82 */ /* 0x000e620000000a00 */
[----:B0-----:R-:W-:-:S06]  /*0c80*/  IMAD.WIDE R4, R15, 0x4, R4 ;  /* 0x000000040f047825 */ /* 0x001fcc00078e0204 */
[----:B------:R-:W2:Y:S01]  /*0c90*/  LDG.E R5, desc[UR12][R4.64] ;  /* 0x0000000c04057981 */ /* 0x000ea2000c1e1900 */
[----:B-1----:R-:W-:-:S06]  /*0ca0*/  IMAD.WIDE R2, R13, 0x4, R2 ;  /* 0x000000040d027825 */ /* 0x002fcc00078e0202 */
[----:B------:R-:W2:Y:S02]  /*0cb0*/  LDG.E R2, desc[UR12][R2.64] ;  /* 0x0000000c02027981 */ /* 0x000ea4000c1e1900 */
[----:B--2---:R-:W-:-:S07]  /*0cc0*/  FFMA R12, R5, R2, R12 ;  /* 0x00000002050c7223 */ /* 0x004fce000000000c */
.L_x_70:
[----:B------:R-:W-:Y:S05]  /*0cd0*/  BSYNC.RECONVERGENT B0 ;  /* 0x0000000000007941 */ /* 0x000fea0003800200 */
.L_x_67:
[----:B------:R-:W-:Y:S05]  /*0ce0*/  @P6 BRA `(.L_x_71) ;  /* 0xfffffff4005c6947 */ /* 0x000fea000383ffff */
[----:B------:R-:W-:Y:S05]  /*0cf0*/  @P5 BRA `(.L_x_72) ;  /* 0xfffffff400405947 */ /* 0x000fea000383ffff */
.L_x_64:
[----:B------:R-:W0:Y:S01]  /*0d00*/  LDC.64 R2, c[0x0][0x398] ;  /* 0x0000e600ff027b82 */ /* 0x000e220000000a00 */
[----:B------:R-:W1:Y:S07]  /*0d10*/  LDCU UR4, c[0x0][0x3b8] ;  /* 0x00007700ff0477ac */ /* 0x000e6e0008000800 */
[----:B------:R-:W2:Y:S08]  /*0d20*/  LDC.64 R8, c[0x0][0x3b0] ;  /* 0x0000ec00ff087b82 */ /* 0x000eb00000000a00 */
[----:B------:R-:W3:Y:S01]  /*0d30*/  LDC.64 R4, c[0x0][0x380] ;  /* 0x0000e000ff047b82 */ /* 0x000ee20000000a00 */
[----:B0-----:R-:W-:-:S04]  /*0d40*/  ISETP.NE.U32.AND P0, PT, R2, RZ, PT ;  /* 0x000000ff0200720c */ /* 0x001fc80003f05070 */
[----:B------:R-:W-:-:S13]  /*0d50*/  ISETP.NE.AND.EX P0, PT, R3, RZ, PT, P0 ;  /* 0x000000ff0300720c */ /* 0x000fda0003f05300 */
[----:B------:R-:W0:Y:S02]  /*0d60*/  @P0 LDC.64 R2, c[0x0][0x398] ;  /* 0x0000e600ff020b82 */ /* 0x000e240000000a00 */
[----:B0-----:R-:W-:-:S06]  /*0d70*/  @P0 IMAD.WIDE.U32 R2, R7, 0x4, R2 ;  /* 0x0000000407020825 */ /* 0x001fcc00078e0002 */
[----:B------:R-:W4:Y:S01]  /*0d80*/  @P0 LDG.E R2, desc[UR12][R2.64] ;  /* 0x0000000c02020981 */ /* 0x000f22000c1e1900 */
[----:B--2---:R-:W-:-:S04]  /*0d90*/  IMAD R7, R8, UR10, R7 ;  /* 0x0000000a08077c24 */ /* 0x004fc8000f8e0207 */
[----:B------:R-:W-:-:S04]  /*0da0*/  IMAD R7, R7, R9, R6 ;  /* 0x0000000907077224 */ /* 0x000fc800078e0206 */
[----:B-1----:R-:W-:-:S04]  /*0db0*/  IMAD R7, R7, UR4, R0 ;  /* 0x0000000407077c24 */ /* 0x002fc8000f8e0200 */
[----:B---3--:R-:W-:-:S04]  /*0dc0*/  IMAD.WIDE R4, R7, 0x4, R4 ;  /* 0x0000000407047825 */ /* 0x008fc800078e0204 */
[----:B----4-:R-:W-:-:S05]  /*0dd0*/  @P0 FADD R12, R2, R12 ;  /* 0x0000000c020c0221 */ /* 0x010fca0000000000 */
[----:B------:R-:W-:Y:S01]  /*0de0*/  STG.E desc[UR12][R4.64], R12 ;  /* 0x0000000c04007986 */ /* 0x000fe2000c10190c */
[----:B------:R-:W-:Y:S05]  /*0df0*/  EXIT ;  /* 0x000000000000794d */ /* 0x000fea0003800000 */
.L_x_73:
        /* <DEDUP_REMOVED lines=16> */
.L_x_86:


//--------------------- .nv.shared.reserved.0     --------------------------
	.section	.nv.shared.reserved.0,"aw",@nobits
	.weak		__nv_reservedSMEM_offset_0_alias
	.size		__nv_reservedSMEM_offset_0_alias, 0, 64
	.other		__nv_reservedSMEM_offset_0_alias,@"STO_CUDA_RESERVED_SHARED STV_DEFAULT"
__nv_reservedSMEM_offset_0_alias:
	.zero		0
	.zero		64


//--------------------- .nv.constant0._Z11batchNorm2dPfPKfS1_S1_S1_S1_iiiifb --------------------------
	.section	.nv.constant0._Z11batchNorm2dPfPKfS1_S1_S1_S1_iiiifb,"a",@progbits
	.sectionflags	@""
	.align	4
.nv.constant0._Z11batchNorm2dPfPKfS1_S1_S1_S1_iiiifb:
	.zero		965


//--------------------- .nv.constant0._Z15tanh_activationPfPKfi --------------------------
	.section	.nv.constant0._Z15tanh_activationPfPKfi,"a",@progbits
	.sectionflags	@""
	.align	4
.nv.constant0._Z15tanh_activationPfPKfi:
	.zero		916


//--------------------- .nv.constant0._Z7sigmoidPfPKfi --------------------------
	.section	.nv.constant0._Z7sigmoidPfPKfi,"a",@progbits
	.sectionflags	@""
	.align	4
.nv.constant0._Z7sigmoidPfPKfi:
	.zero		916


//--------------------- .nv.constant0._Z9leakyReluPfPKfif --------------------------
	.section	.nv.constant0._Z9leakyReluPfPKfif,"a",@progbits
	.sectionflags	@""
	.align	4
.nv.constant0._Z9leakyReluPfPKfif:
	.zero		920


//--------------------- .nv.constant0._Z4reluPfPKfi --------------------------
	.section	.nv.constant0._Z4reluPfPKfi,"a",@progbits
	.sectionflags	@""
	.align	4
.nv.constant0._Z4reluPfPKfi:
	.zero		916


//--------------------- .nv.constant0._Z9avgPool2dPfPKfiiiiiiii --------------------------
	.section	.nv.constant0._Z9avgPool2dPfPKfiiiiiiii,"a",@progbits
	.sectionflags	@""
	.align	4
.nv.constant0._Z9avgPool2dPfPKfiiiiiiii:
	.zero		944


//--------------------- .nv.constant0._Z9maxPool2dPfPKfiiiiiiii --------------------------
	.section	.nv.constant0._Z9maxPool2dPfPKfiiiiiiii,"a",@progbits
	.sectionflags	@""
	.align	4
.nv.constant0._Z9maxPool2dPfPKfiiiiiiii:
	.zero		944


//--------------------- .nv.constant0._Z6im2colPfPKfiiiiiiiii --------------------------
	.section	.nv.constant0._Z6im2colPfPKfiiiiiiiii,"a",@progbits
	.sectionflags	@""
	.align	4
.nv.constant0._Z6im2colPfPKfiiiiiiiii:
	.zero		948


//--------------------- .nv.constant0._Z11conv2dNaivePfPKfS1_S1_iiiiiiiiii --------------------------
	.section	.nv.constant0._Z11conv2dNaivePfPKfS1_S1_iiiiiiiiii,"a",@progbits
	.sectionflags	@""
	.align	4
.nv.constant0._Z11conv2dNaivePfPKfS1_S1_iiiiiiiiii:
	.zero		968


//--------------------- SYMBOLS --------------------------

	.type		.nv.reservedSmem.offset0,@object
	.size		.nv.reservedSmem.offset0,0x4
